	.headerflags	@"EF_CUDA_TEXMODE_UNIFIED EF_CUDA_64BIT_ADDRESS EF_CUDA_ACCELERATORS EF_CUDA_SM90 EF_CUDA_VIRTUAL_SM(EF_CUDA_SM90)"
	.elftype	@"ET_EXEC"


//--------------------- .nv.info                  --------------------------
	.section	.nv.info,"",@"SHT_CUDA_INFO"
	.align	4


	//----- nvinfo : EIATTR_REGCOUNT
	.align		4
        /*0000*/ 	.byte	0x04, 0x2f
        /*0002*/ 	.short	(.L_2 - .L_1)
	.align		4
.L_1:
        /*0004*/ 	.word	index@(triton_per_fused_add_div_eq_log_sigmoid_forward_mean_mul_neg_pow_rsub_sum_0)
        /*0008*/ 	.word	0x00000020


	//----- nvinfo : EIATTR_MIN_STACK_SIZE
	.align		4
.L_2:
        /*000c*/ 	.byte	0x04, 0x12
        /*000e*/ 	.short	(.L_4 - .L_3)
	.align		4
.L_3:
        /*0010*/ 	.word	index@(triton_per_fused_add_div_eq_log_sigmoid_forward_mean_mul_neg_pow_rsub_sum_0)
        /*0014*/ 	.word	0x00000000


	//----- nvinfo : EIATTR_FRAME_SIZE
	.align		4
.L_4:
        /*0018*/ 	.byte	0x04, 0x11
        /*001a*/ 	.short	(.L_6 - .L_5)
	.align		4
.L_5:
        /*001c*/ 	.word	index@(triton_per_fused_add_div_eq_log_sigmoid_forward_mean_mul_neg_pow_rsub_sum_0)
        /*0020*/ 	.word	0x00000000


	//----- nvinfo : EIATTR_MIN_STACK_SIZE
	.align		4
.L_6:
        /*0024*/ 	.byte	0x04, 0x12
        /*0026*/ 	.short	(.L_8 - .L_7)
	.align		4
.L_7:
        /*0028*/ 	.word	index@(triton_per_fused_add_div_eq_log_sigmoid_forward_mean_mul_neg_pow_rsub_sum_0)
        /*002c*/ 	.word	0x00000000
.L_8:


//--------------------- .nv.info.triton_per_fused_add_div_eq_log_sigmoid_forward_mean_mul_neg_pow_rsub_sum_0 --------------------------
	.section	.nv.info.triton_per_fused_add_div_eq_log_sigmoid_forward_mean_mul_neg_pow_rsub_sum_0,"",@"SHT_CUDA_INFO"
	.sectionflags	@""
	.align	4


	//----- nvinfo : EIATTR_CUDA_API_VERSION
	.align		4
        /*0000*/ 	.byte	0x04, 0x37
        /*0002*/ 	.short	(.L_10 - .L_9)
.L_9:
        /*0004*/ 	.word	0x0000007c


	//----- nvinfo : EIATTR_KPARAM_INFO
	.align		4
.L_10:
        /*0008*/ 	.byte	0x04, 0x17
        /*000a*/ 	.short	(.L_12 - .L_11)
.L_11:
        /*000c*/ 	.word	0x00000000
        /*0010*/ 	.short	0x0003
        /*0012*/ 	.short	0x0018
        /*0014*/ 	.byte	0x00, 0xf0, 0x11, 0x00


	//----- nvinfo : EIATTR_KPARAM_INFO
	.align		4
.L_12:
        /*0018*/ 	.byte	0x04, 0x17
        /*001a*/ 	.short	(.L_14 - .L_13)
.L_13:
        /*001c*/ 	.word	0x00000000
        /*0020*/ 	.short	0x0002
        /*0022*/ 	.short	0x0010
        /*0024*/ 	.byte	0x00, 0xf4, 0x21, 0x00


	//----- nvinfo : EIATTR_KPARAM_INFO
	.align		4
.L_14:
        /*0028*/ 	.byte	0x04, 0x17
        /*002a*/ 	.short	(.L_16 - .L_15)
.L_15:
        /*002c*/ 	.word	0x00000000
        /*0030*/ 	.short	0x0001
        /*0032*/ 	.short	0x0008
        /*0034*/ 	.byte	0x00, 0xf4, 0x21, 0x00


	//----- nvinfo : EIATTR_KPARAM_INFO
	.align		4
.L_16:
        /*0038*/ 	.byte	0x04, 0x17
        /*003a*/ 	.short	(.L_18 - .L_17)
.L_17:
        /*003c*/ 	.word	0x00000000
        /*0040*/ 	.short	0x0000
        /*0042*/ 	.short	0x0000
        /*0044*/ 	.byte	0x00, 0xf4, 0x21, 0x00


	//----- nvinfo : EIATTR_SPARSE_MMA_MASK
	.align		4
.L_18:
        /*0048*/ 	.byte	0x03, 0x50
        /*004a*/ 	.short	0x0000


	//----- nvinfo : EIATTR_MAXREG_COUNT
	.align		4
        /*004c*/ 	.byte	0x03, 0x1b
        /*004e*/ 	.short	0x00ff


	//----- nvinfo : EIATTR_COOP_GROUP_MASK_REGIDS
	.align		4
        /*0050*/ 	.byte	0x04, 0x29
        /*0052*/ 	.short	(.L_20 - .L_19)


	//   ....[0]....
.L_19:
        /*0054*/ 	.word	0xffffffff


	//   ....[1]....
        /*0058*/ 	.word	0xffffffff


	//   ....[2]....
        /*005c*/ 	.word	0xffffffff


	//   ....[3]....
        /*0060*/ 	.word	0xffffffff


	//   ....[4]....
        /*0064*/ 	.word	0xffffffff


	//   ....[5]....
        /*0068*/ 	.word	0xffffffff


	//   ....[6]....
        /*006c*/ 	.word	0xffffffff


	//   ....[7]....
        /*0070*/ 	.word	0xffffffff


	//   ....[8]....
        /*0074*/ 	.word	0xffffffff


	//   ....[9]....
        /*0078*/ 	.word	0xffffffff


	//   ....[10]....
        /*007c*/ 	.word	0xffffffff


	//   ....[11]....
        /*0080*/ 	.word	0xffffffff


	//   ....[12]....
        /*0084*/ 	.word	0xffffffff


	//   ....[13]....
        /*0088*/ 	.word	0xffffffff


	//   ....[14]....
        /*008c*/ 	.word	0xffffffff


	//   ....[15]....
        /*0090*/ 	.word	0xffffffff


	//   ....[16]....
        /*0094*/ 	.word	0xffffffff


	//   ....[17]....
        /*0098*/ 	.word	0xffffffff


	//   ....[18]....
        /*009c*/ 	.word	0xffffffff


	//   ....[19]....
        /*00a0*/ 	.word	0xffffffff


	//   ....[20]....
        /*00a4*/ 	.word	0xffffffff


	//   ....[21]....
        /*00a8*/ 	.word	0xffffffff


	//   ....[22]....
        /*00ac*/ 	.word	0xffffffff


	//   ....[23]....
        /*00b0*/ 	.word	0xffffffff


	//   ....[24]....
        /*00b4*/ 	.word	0xffffffff


	//   ....[25]....
        /*00b8*/ 	.word	0xffffffff


	//   ....[26]....
        /*00bc*/ 	.word	0xffffffff


	//   ....[27]....
        /*00c0*/ 	.word	0xffffffff


	//----- nvinfo : EIATTR_COOP_GROUP_INSTR_OFFSETS
	.align		4
.L_20:
        /*00c4*/ 	.byte	0x04, 0x28
        /*00c6*/ 	.short	(.L_22 - .L_21)


	//   ....[0]....
.L_21:
        /*00c8*/ 	.word	0x000001c0


	//   ....[1]....
        /*00cc*/ 	.word	0x00000220


	//   ....[2]....
        /*00d0*/ 	.word	0x00000240


	//   ....[3]....
        /*00d4*/ 	.word	0x00000300


	//   ....[4]....
        /*00d8*/ 	.word	0x00000310


	//   ....[5]....
        /*00dc*/ 	.word	0x00000330


	//   ....[6]....
        /*00e0*/ 	.word	0x00000360


	//   ....[7]....
        /*00e4*/ 	.word	0x00000370


	//   ....[8]....
        /*00e8*/ 	.word	0x000003b0


	//   ....[9]....
        /*00ec*/ 	.word	0x000003d0


	//   ....[10]....
        /*00f0*/ 	.word	0x000003f0


	//   ....[11]....
        /*00f4*/ 	.word	0x00000400


	//   ....[12]....
        /*00f8*/ 	.word	0x000004c0


	//   ....[13]....
        /*00fc*/ 	.word	0x000004d0


	//   ....[14]....
        /*0100*/ 	.word	0x00000510


	//   ....[15]....
        /*0104*/ 	.word	0x00000520


	//   ....[16]....
        /*0108*/ 	.word	0x00000540


	//   ....[17]....
        /*010c*/ 	.word	0x00000550


	//   ....[18]....
        /*0110*/ 	.word	0x000005e0


	//   ....[19]....
        /*0114*/ 	.word	0x000005f0


	//   ....[20]....
        /*0118*/ 	.word	0x000006c0


	//   ....[21]....
        /*011c*/ 	.word	0x000006d0


	//   ....[22]....
        /*0120*/ 	.word	0x00001d90


	//   ....[23]....
        /*0124*/ 	.word	0x00001dc0


	//   ....[24]....
        /*0128*/ 	.word	0x00001df0


	//   ....[25]....
        /*012c*/ 	.word	0x00001e10


	//   ....[26]....
        /*0130*/ 	.word	0x00001e30


	//   ....[27]....
        /*0134*/ 	.word	0x00001e80


	//----- nvinfo : EIATTR_EXIT_INSTR_OFFSETS
	.align		4
.L_22:
        /*0138*/ 	.byte	0x04, 0x1c
        /*013a*/ 	.short	(.L_24 - .L_23)


	//   ....[0]....
.L_23:
        /*013c*/ 	.word	0x00001ef0


	//   ....[1]....
        /*0140*/ 	.word	0x00001f40


	//----- nvinfo : EIATTR_REQNTID
	.align		4
.L_24:
        /*0144*/ 	.byte	0x04, 0x10
        /*0146*/ 	.short	(.L_26 - .L_25)
.L_25:
        /*0148*/ 	.word	0x00000040
        /*014c*/ 	.word	0x00000001
        /*0150*/ 	.word	0x00000001


	//----- nvinfo : EIATTR_CRS_STACK_SIZE
	.align		4
.L_26:
        /*0154*/ 	.byte	0x04, 0x1e
        /*0156*/ 	.short	(.L_28 - .L_27)
.L_27:
        /*0158*/ 	.word	0x00000000


	//----- nvinfo : EIATTR_CBANK_PARAM_SIZE
	.align		4
.L_28:
        /*015c*/ 	.byte	0x03, 0x19
        /*015e*/ 	.short	0x001c


	//----- nvinfo : EIATTR_PARAM_CBANK
	.align		4
        /*0160*/ 	.byte	0x04, 0x0a
        /*0162*/ 	.short	(.L_30 - .L_29)
	.align		4
.L_29:
        /*0164*/ 	.word	index@(.nv.constant0.triton_per_fused_add_div_eq_log_sigmoid_forward_mean_mul_neg_pow_rsub_sum_0)
        /*0168*/ 	.short	0x0210
        /*016a*/ 	.short	0x001c


	//----- nvinfo : EIATTR_SW_WAR
	.align		4
.L_30:
        /*016c*/ 	.byte	0x04, 0x36
        /*016e*/ 	.short	(.L_32 - .L_31)
.L_31:
        /*0170*/ 	.word	0x00000008
.L_32:


//--------------------- .nv.callgraph             --------------------------
	.section	.nv.callgraph,"",@"SHT_CUDA_CALLGRAPH"
	.align	4
	.sectionentsize	8
	.align		4
        /*0000*/ 	.word	0x00000000
	.align		4
        /*0004*/ 	.word	0xffffffff
	.align		4
        /*0008*/ 	.word	0x00000000
	.align		4
        /*000c*/ 	.word	0xfffffffe
	.align		4
        /*0010*/ 	.word	0x00000000
	.align		4
        /*0014*/ 	.word	0xfffffffd
	.align		4
        /*0018*/ 	.word	0x00000000
	.align		4
        /*001c*/ 	.word	0xfffffffc


//--------------------- .nv.constant4             --------------------------
	.section	.nv.constant4,"a",@progbits
	.align	8
	.align		8
.nv.constant4:
        /*0000*/ 	.dword	_$_str


//--------------------- .text.triton_per_fused_add_div_eq_log_sigmoid_forward_mean_mul_neg_pow_rsub_sum_0 --------------------------
	.section	.text.triton_per_fused_add_div_eq_log_sigmoid_forward_mean_mul_neg_pow_rsub_sum_0,"ax",@progbits
	.sectionflags	@"SHF_BARRIERS=1"
	.align	128
        .global         triton_per_fused_add_div_eq_log_sigmoid_forward_mean_mul_neg_pow_rsub_sum_0
        .type           triton_per_fused_add_div_eq_log_sigmoid_forward_mean_mul_neg_pow_rsub_sum_0,@function
        .size           triton_per_fused_add_div_eq_log_sigmoid_forward_mean_mul_neg_pow_rsub_sum_0,(.L_x_17 - triton_per_fused_add_div_eq_log_sigmoid_forward_mean_mul_neg_pow_rsub_sum_0)
        .other          triton_per_fused_add_div_eq_log_sigmoid_forward_mean_mul_neg_pow_rsub_sum_0,@"STO_CUDA_ENTRY STV_DEFAULT"
triton_per_fused_add_div_eq_log_sigmoid_forward_mean_mul_neg_pow_rsub_sum_0:
.text.triton_per_fused_add_div_eq_log_sigmoid_forward_mean_mul_neg_pow_rsub_sum_0:
[----:B------:R-:W0:Y:S02]  /*0000*/  LDC R1, c[0x0][0x28] ;  /* 0x00000a00ff017b82 */ /* 0x000e240000000800 */
[----:B------:R-:W1:Y:S01]  /*0010*/  S2R R21, SR_TID.X ;  /* 0x0000000000157919 */ /* 0x000e620000002100 */
[----:B------:R-:W2:Y:S01]  /*0020*/  LDC.64 R8, c[0x0][0x218] ;  /* 0x00008600ff087b82 */ /* 0x000ea20000000a00 */
[----:B------:R-:W-:-:S07]  /*0030*/  ULDC.64 UR10, c[0x0][0x208] ;  /* 0x00008200000a7ab9 */ /* 0x000fce0000000a00 */
[----:B------:R-:W3:Y:S01]  /*0040*/  LDC.64 R4, c[0x0][0x220] ;  /* 0x00008800ff047b82 */ /* 0x000ee20000000a00 */
[----:B-1----:R-:W-:-:S04]  /*0050*/  SHF.L.U32 R0, R21, 0x2, RZ ;  /* 0x0000000215007819 */ /* 0x002fc800000006ff */
[----:B------:R-:W-:-:S05]  /*0060*/  LOP3.LUT R7, R0, 0xfc, RZ, 0xc0, !PT ;  /* 0x000000fc00077812 */ /* 0x000fca00078ec0ff */
[----:B--2---:R-:W-:-:S06]  /*0070*/  IMAD.WIDE.U32 R8, R7, 0x4, R8 ;  /* 0x0000000407087825 */ /* 0x004fcc00078e0008 */
[----:B------:R-:W2:Y:S01]  /*0080*/  LDG.E.128 R8, desc[UR10][R8.64] ;  /* 0x0000000a08087981 */ /* 0x000ea2000c1e1d00 */
[----:B---3--:R-:W-:-:S06]  /*0090*/  IMAD.WIDE.U32 R4, R7, 0x4, R4 ;  /* 0x0000000407047825 */ /* 0x008fcc00078e0004 */
[----:B------:R-:W3:Y:S01]  /*00a0*/  LDG.E.128 R4, desc[UR10][R4.64] ;  /* 0x0000000a04047981 */ /* 0x000ee2000c1e1d00 */
[----:B------:R-:W1:Y:S01]  /*00b0*/  S2UR UR5, SR_CgaCtaId ;  /* 0x00000000000579c3 */ /* 0x000e620000008800 */
[----:B------:R-:W-:Y:S01]  /*00c0*/  UMOV UR4, 0x400 ;  /* 0x0000040000047882 */ /* 0x000fe20000000000 */
[----:B------:R-:W-:Y:S01]  /*00d0*/  LOP3.LUT P2, RZ, R21, 0x1f, RZ, 0xc0, !PT ;  /* 0x0000001f15ff7812 */ /* 0x000fe2000784c0ff */
[----:B-1----:R-:W-:Y:S01]  /*00e0*/  UPRMT UR4, UR5, 0x654, UR4 ;  /* 0x0000065405047896 */ /* 0x002fe20008000004 */
[----:B--2---:R-:W-:Y:S02]  /*00f0*/  FSETP.NEU.AND P0, PT, R8, 1, PT ;  /* 0x3f8000000800780b */ /* 0x004fe40003f0d000 */
[----:B------:R-:W-:Y:S02]  /*0100*/  FSETP.NEU.AND P1, PT, R9, 1, PT ;  /* 0x3f8000000900780b */ /* 0x000fe40003f2d000 */
[----:B------:R-:W-:Y:S02]  /*0110*/  SEL R0, RZ, 0x1, P0 ;  /* 0x00000001ff007807 */ /* 0x000fe40000000000 */
[----:B------:R-:W-:-:S02]  /*0120*/  SEL R13, RZ, 0x1fffe, P1 ;  /* 0x0001fffeff0d7807 */ /* 0x000fc40000800000 */
[----:B------:R-:W-:Y:S02]  /*0130*/  FSETP.NEU.AND P0, PT, R10, 1, PT ;  /* 0x3f8000000a00780b */ /* 0x000fe40003f0d000 */
[----:B------:R-:W-:Y:S02]  /*0140*/  FSETP.NEU.AND P1, PT, R11, 1, PT ;  /* 0x3f8000000b00780b */ /* 0x000fe40003f2d000 */
[----:B------:R-:W-:Y:S02]  /*0150*/  IADD3 R12, R0, R13, RZ ;  /* 0x0000000d000c7210 */ /* 0x000fe40007ffe0ff */
[----:B------:R-:W-:Y:S02]  /*0160*/  SEL R0, RZ, 0x4, P0 ;  /* 0x00000004ff007807 */ /* 0x000fe40000000000 */
[----:B------:R-:W-:Y:S02]  /*0170*/  SEL R13, RZ, 0x7fff8, P1 ;  /* 0x0007fff8ff0d7807 */ /* 0x000fe40000800000 */
[----:B------:R-:W-:-:S04]  /*0180*/  LOP3.LUT R12, R12, 0x3, RZ, 0xc0, !PT ;  /* 0x000000030c0c7812 */ /* 0x000fc800078ec0ff */
[----:B------:R-:W-:-:S04]  /*0190*/  IADD3 R0, R12, R13, R0 ;  /* 0x0000000d0c007210 */ /* 0x000fc80007ffe000 */
[----:B------:R-:W-:-:S06]  /*01a0*/  LOP3.LUT R0, R0, 0xf, RZ, 0xc0, !PT ;  /* 0x0000000f00007812 */ /* 0x000fcc00078ec0ff */
[----:B------:R-:W1:Y:S02]  /*01b0*/  POPC R0, R0 ;  /* 0x0000000000007309 */ /* 0x000e640000000000 */
[----:B-1----:R-:W1:Y:S01]  /*01c0*/  SHFL.BFLY PT, R12, R0, 0x10, 0x1f ;  /* 0x0e001f00000c7f89 */ /* 0x002e6200000e0000 */
[----:B------:R-:W-:Y:S02]  /*01d0*/  LOP3.LUT R13, R0, 0xffff, RZ, 0xc0, !PT ;  /* 0x0000ffff000d7812 */ /* 0x000fe400078ec0ff */
[----:B------:R-:W-:-:S04]  /*01e0*/  FSETP.NEU.AND P1, PT, R9, RZ, PT ;  /* 0x000000ff0900720b */ /* 0x000fc80003f2d000 */
[----:B------:R-:W-:Y:S02]  /*01f0*/  SEL R17, RZ, 0x1fffe, P1 ;  /* 0x0001fffeff117807 */ /* 0x000fe40000800000 */
[----:B-1----:R-:W-:-:S04]  /*0200*/  IADD3 R19, P0, R12, R13, RZ ;  /* 0x0000000d0c137210 */ /* 0x002fc80007f1e0ff */
[----:B------:R-:W-:Y:S01]  /*0210*/  IADD3.X R18, RZ, RZ, RZ, P0, !PT ;  /* 0x000000ffff127210 */ /* 0x000fe200007fe4ff */
[----:B------:R-:W1:Y:S01]  /*0220*/  SHFL.BFLY PT, R12, R19, 0x8, 0x1f ;  /* 0x0d001f00130c7f89 */ /* 0x000e6200000e0000 */
[----:B------:R-:W-:-:S03]  /*0230*/  FSETP.NEU.AND P0, PT, R8, RZ, PT ;  /* 0x000000ff0800720b */ /* 0x000fc60003f0d000 */
[----:B------:R-:W2:Y:S01]  /*0240*/  SHFL.BFLY PT, R13, R18, 0x8, 0x1f ;  /* 0x0d001f00120d7f89 */ /* 0x000ea200000e0000 */
[----:B------:R-:W-:Y:S02]  /*0250*/  SEL R16, RZ, 0x1, P0 ;  /* 0x00000001ff107807 */ /* 0x000fe40000000000 */
[----:B------:R-:W-:Y:S02]  /*0260*/  FSETP.NEU.AND P0, PT, R10, RZ, PT ;  /* 0x000000ff0a00720b */ /* 0x000fe40003f0d000 */
[----:B------:R-:W-:Y:S02]  /*0270*/  FSETP.NEU.AND P1, PT, R11, RZ, PT ;  /* 0x000000ff0b00720b */ /* 0x000fe40003f2d000 */
[----:B------:R-:W-:Y:S02]  /*0280*/  IADD3 R16, R16, R17, RZ ;  /* 0x0000001110107210 */ /* 0x000fe40007ffe0ff */
[----:B------:R-:W-:Y:S02]  /*0290*/  SEL R0, RZ, 0x4, P0 ;  /* 0x00000004ff007807 */ /* 0x000fe40000000000 */
[----:B------:R-:W-:-:S02]  /*02a0*/  SEL R17, RZ, 0x7fff8, P1 ;  /* 0x0007fff8ff117807 */ /* 0x000fc40000800000 */
[----:B------:R-:W-:-:S04]  /*02b0*/  LOP3.LUT R16, R16, 0x3, RZ, 0xc0, !PT ;  /* 0x0000000310107812 */ /* 0x000fc800078ec0ff */
[----:B------:R-:W-:Y:S02]  /*02c0*/  IADD3 R0, R16, R17, R0 ;  /* 0x0000001110007210 */ /* 0x000fe40007ffe000 */
[----:B-1----:R-:W-:Y:S02]  /*02d0*/  IADD3 R17, P0, R12, R19, RZ ;  /* 0x000000130c117210 */ /* 0x002fe40007f1e0ff */
[----:B------:R-:W-:Y:S02]  /*02e0*/  LOP3.LUT R16, R0, 0xf, RZ, 0xc0, !PT ;  /* 0x0000000f00107812 */ /* 0x000fe400078ec0ff */
[----:B--2---:R-:W-:Y:S01]  /*02f0*/  IADD3.X R19, R13, R18, RZ, P0, !PT ;  /* 0x000000120d137210 */ /* 0x004fe200007fe4ff */
[----:B------:R-:W1:Y:S04]  /*0300*/  SHFL.BFLY PT, R0, R17, 0x4, 0x1f ;  /* 0x0c801f0011007f89 */ /* 0x000e6800000e0000 */
[----:B------:R-:W2:Y:S01]  /*0310*/  SHFL.BFLY PT, R12, R19, 0x4, 0x1f ;  /* 0x0c801f00130c7f89 */ /* 0x000ea200000e0000 */
[----:B------:R-:W4:Y:S03]  /*0320*/  POPC R16, R16 ;  /* 0x0000001000107309 */ /* 0x000f260000000000 */
[----:B----4-:R-:W4:Y:S01]  /*0330*/  SHFL.BFLY PT, R13, R16, 0x10, 0x1f ;  /* 0x0e001f00100d7f89 */ /* 0x010f2200000e0000 */
[----:B-1----:R-:W-:-:S04]  /*0340*/  IADD3 R25, P0, R0, R17, RZ ;  /* 0x0000001100197210 */ /* 0x002fc80007f1e0ff */
[----:B--2---:R-:W-:Y:S01]  /*0350*/  IADD3.X R27, R12, R19, RZ, P0, !PT ;  /* 0x000000130c1b7210 */ /* 0x004fe200007fe4ff */
[----:B------:R-:W1:Y:S04]  /*0360*/  SHFL.BFLY PT, R0, R25, 0x2, 0x1f ;  /* 0x0c401f0019007f89 */ /* 0x000e6800000e0000 */
[----:B------:R-:W2:Y:S01]  /*0370*/  SHFL.BFLY PT, R12, R27, 0x2, 0x1f ;  /* 0x0c401f001b0c7f89 */ /* 0x000ea200000e0000 */
[----:B------:R-:W-:-:S04]  /*0380*/  LOP3.LUT R18, R16, 0xffff, RZ, 0xc0, !PT ;  /* 0x0000ffff10127812 */ /* 0x000fc800078ec0ff */
[----:B----4-:R-:W-:-:S04]  /*0390*/  IADD3 R18, P0, R13, R18, RZ ;  /* 0x000000120d127210 */ /* 0x010fc80007f1e0ff */
[----:B------:R-:W-:Y:S01]  /*03a0*/  IADD3.X R20, RZ, RZ, RZ, P0, !PT ;  /* 0x000000ffff147210 */ /* 0x000fe200007fe4ff */
[----:B------:R-:W4:Y:S01]  /*03b0*/  SHFL.BFLY PT, R13, R18, 0x8, 0x1f ;  /* 0x0d001f00120d7f89 */ /* 0x000f2200000e0000 */
[----:B-1----:R-:W-:-:S03]  /*03c0*/  IADD3 R19, P0, R0, R25, RZ ;  /* 0x0000001900137210 */ /* 0x002fc60007f1e0ff */
[----:B------:R-:W1:Y:S01]  /*03d0*/  SHFL.BFLY PT, R17, R20, 0x8, 0x1f ;  /* 0x0d001f0014117f89 */ /* 0x000e6200000e0000 */
[----:B--2---:R-:W-:-:S03]  /*03e0*/  IADD3.X R23, R12, R27, RZ, P0, !PT ;  /* 0x0000001b0c177210 */ /* 0x004fc600007fe4ff */
[----:B------:R-:W2:Y:S04]  /*03f0*/  SHFL.BFLY PT, R12, R19, 0x1, 0x1f ;  /* 0x0c201f00130c7f89 */ /* 0x000ea800000e0000 */
[----:B------:R-:W5:Y:S01]  /*0400*/  SHFL.BFLY PT, R0, R23, 0x1, 0x1f ;  /* 0x0c201f0017007f89 */ /* 0x000f6200000e0000 */
[----:B------:R-:W-:-:S04]  /*0410*/  SHF.R.U32.HI R16, RZ, 0x5, R21 ;  /* 0x00000005ff107819 */ /* 0x000fc80000011615 */
[----:B------:R-:W-:Y:S02]  /*0420*/  SGXT.U32 R16, R16, 0x1 ;  /* 0x000000011010781a */ /* 0x000fe40000000000 */
[----:B----4-:R-:W-:-:S04]  /*0430*/  IADD3 R22, P0, R13, R18, RZ ;  /* 0x000000120d167210 */ /* 0x010fc80007f1e0ff */
[----:B-1----:R-:W-:Y:S02]  /*0440*/  IADD3.X R27, R17, R20, RZ, P0, !PT ;  /* 0x00000014111b7210 */ /* 0x002fe400007fe4ff */
[----:B--2---:R-:W-:Y:S02]  /*0450*/  IADD3 R12, P0, R12, R19, RZ ;  /* 0x000000130c0c7210 */ /* 0x004fe40007f1e0ff */
[----:B------:R-:W-:Y:S02]  /*0460*/  LEA R16, R16, UR4, 0x3 ;  /* 0x0000000410107c11 */ /* 0x000fe4000f8e18ff */
[----:B-----5:R-:W-:-:S05]  /*0470*/  IADD3.X R13, R0, R23, RZ, P0, !PT ;  /* 0x00000017000d7210 */ /* 0x020fca00007fe4ff */
[----:B------:R-:W-:Y:S01]  /*0480*/  @!P2 STS.64 [R16], R12 ;  /* 0x0000000c1000a388 */ /* 0x000fe20000000a00 */
[----:B------:R-:W-:Y:S01]  /*0490*/  BAR.SYNC.DEFER_BLOCKING 0x0 ;  /* 0x0000000000007b1d */ /* 0x000fe20000010000 */
[C---:B------:R-:W-:Y:S02]  /*04a0*/  ISETP.GE.AND P1, PT, R21.reuse, 0x2, PT ;  /* 0x000000021500780c */ /* 0x040fe40003f26270 */
[----:B------:R-:W-:-:S03]  /*04b0*/  LEA R0, R21, UR4, 0x3 ;  /* 0x0000000415007c11 */ /* 0x000fc6000f8e18ff */
[----:B------:R-:W1:Y:S04]  /*04c0*/  SHFL.BFLY PT, R17, R22, 0x4, 0x1f ;  /* 0x0c801f0016117f89 */ /* 0x000e6800000e0000 */
[----:B------:R-:W2:Y:S04]  /*04d0*/  SHFL.BFLY PT, R18, R27, 0x4, 0x1f ;  /* 0x0c801f001b127f89 */ /* 0x000ea800000e0000 */
[----:B------:R-:W4:Y:S01]  /*04e0*/  @!P1 LDS.64 R14, [R0] ;  /* 0x00000000000e9984 */ /* 0x000f220000000a00 */
[----:B-1----:R-:W-:-:S04]  /*04f0*/  IADD3 R22, P0, R17, R22, RZ ;  /* 0x0000001611167210 */ /* 0x002fc80007f1e0ff */
[----:B--2---:R-:W-:Y:S01]  /*0500*/  IADD3.X R27, R18, R27, RZ, P0, !PT ;  /* 0x0000001b121b7210 */ /* 0x004fe200007fe4ff */
[----:B------:R-:W1:Y:S04]  /*0510*/  SHFL.BFLY PT, R17, R22, 0x2, 0x1f ;  /* 0x0c401f0016117f89 */ /* 0x000e6800000e0000 */
[----:B------:R-:W2:Y:S01]  /*0520*/  SHFL.BFLY PT, R18, R27, 0x2, 0x1f ;  /* 0x0c401f001b127f89 */ /* 0x000ea200000e0000 */
[----:B------:R-:W-:-:S03]  /*0530*/  LOP3.LUT R12, R21, 0x1, RZ, 0xc0, !PT ;  /* 0x00000001150c7812 */ /* 0x000fc600078ec0ff */
[----:B----4-:R-:W4:Y:S04]  /*0540*/  SHFL.BFLY PT, R23, R14, 0x1, 0x1f ;  /* 0x0c201f000e177f89 */ /* 0x010f2800000e0000 */
[----:B------:R-:W5:Y:S01]  /*0550*/  SHFL.BFLY PT, R13, R15, 0x1, 0x1f ;  /* 0x0c201f000f0d7f89 */ /* 0x000f6200000e0000 */
[----:B-1----:R-:W-:-:S04]  /*0560*/  IADD3 R25, P0, R17, R22, RZ ;  /* 0x0000001611197210 */ /* 0x002fc80007f1e0ff */
[----:B--2---:R-:W-:Y:S02]  /*0570*/  IADD3.X R20, R18, R27, RZ, P0, !PT ;  /* 0x0000001b12147210 */ /* 0x004fe400007fe4ff */
[----:B------:R-:W-:-:S04]  /*0580*/  ISETP.NE.U32.AND P0, PT, R12, 0x1, PT ;  /* 0x000000010c00780c */ /* 0x000fc80003f05070 */
[----:B------:R-:W-:Y:S02]  /*0590*/  ISETP.LT.AND P0, PT, R21, 0x2, P0 ;  /* 0x000000021500780c */ /* 0x000fe40000701270 */
[----:B----4-:R-:W-:-:S04]  /*05a0*/  IADD3 R22, P3, R14, R23, RZ ;  /* 0x000000170e167210 */ /* 0x010fc80007f7e0ff */
[----:B-----5:R-:W-:-:S07]  /*05b0*/  IADD3.X R23, R15, R13, RZ, P3, !PT ;  /* 0x0000000d0f177210 */ /* 0x020fce0001ffe4ff */
[----:B------:R-:W-:Y:S01]  /*05c0*/  @P0 STS.64 [R0], R22 ;  /* 0x0000001600000388 */ /* 0x000fe20000000a00 */
[----:B------:R-:W-:Y:S06]  /*05d0*/  BAR.SYNC.DEFER_BLOCKING 0x0 ;  /* 0x0000000000007b1d */ /* 0x000fec0000010000 */
[----:B------:R-:W1:Y:S04]  /*05e0*/  SHFL.BFLY PT, R18, R25, 0x1, 0x1f ;  /* 0x0c201f0019127f89 */ /* 0x000e6800000e0000 */
[----:B------:R-:W2:Y:S04]  /*05f0*/  SHFL.BFLY PT, R17, R20, 0x1, 0x1f ;  /* 0x0c201f0014117f89 */ /* 0x000ea800000e0000 */
[----:B------:R-:W-:Y:S01]  /*0600*/  LDS.64 R12, [UR4] ;  /* 0x00000004ff0c7984 */ /* 0x000fe20008000a00 */
[----:B------:R-:W-:Y:S01]  /*0610*/  BAR.SYNC.DEFER_BLOCKING 0x0 ;  /* 0x0000000000007b1d */ /* 0x000fe20000010000 */
[----:B-1----:R-:W-:-:S04]  /*0620*/  IADD3 R18, P4, R18, R25, RZ ;  /* 0x0000001912127210 */ /* 0x002fc80007f9e0ff */
[----:B--2---:R-:W-:-:S05]  /*0630*/  IADD3.X R19, R17, R20, RZ, P4, !PT ;  /* 0x0000001411137210 */ /* 0x004fca00027fe4ff */
[----:B------:R1:W-:Y:S01]  /*0640*/  @!P2 STS.64 [R16], R18 ;  /* 0x000000121000a388 */ /* 0x0003e20000000a00 */
[----:B------:R-:W-:Y:S06]  /*0650*/  BAR.SYNC.DEFER_BLOCKING 0x0 ;  /* 0x0000000000007b1d */ /* 0x000fec0000010000 */
[----:B------:R-:W2:Y:S01]  /*0660*/  @!P1 LDS.64 R2, [R0] ;  /* 0x0000000000029984 */ /* 0x000ea20000000a00 */
[----:B---3--:R-:W-:-:S05]  /*0670*/  LOP3.LUT R14, R4, 0x7fffffff, RZ, 0xc0, !PT ;  /* 0x7fffffff040e7812 */ /* 0x008fca00078ec0ff */
[----:B------:R-:W-:Y:S01]  /*0680*/  FADD R20, RZ, -R14 ;  /* 0x8000000eff147221 */ /* 0x000fe20000000000 */
[----:B------:R-:W-:-:S05]  /*0690*/  LOP3.LUT R14, R5, 0x7fffffff, RZ, 0xc0, !PT ;  /* 0x7fffffff050e7812 */ /* 0x000fca00078ec0ff */
[----:B------:R-:W-:-:S04]  /*06a0*/  FADD R14, RZ, -R14 ;  /* 0x8000000eff0e7221 */ /* 0x000fc80000000000 */
[----:B-1----:R-:W-:Y:S01]  /*06b0*/  FMUL R19, R14, 1.4426950216293334961 ;  /* 0x3fb8aa3b0e137820 */ /* 0x002fe20000400000 */
[----:B--2---:R-:W1:Y:S04]  /*06c0*/  SHFL.BFLY PT, R15, R2, 0x1, 0x1f ;  /* 0x0c201f00020f7f89 */ /* 0x004e6800000e0000 */
[----:B------:R-:W2:Y:S01]  /*06d0*/  SHFL.BFLY PT, R17, R3, 0x1, 0x1f ;  /* 0x0c201f0003117f89 */ /* 0x000ea200000e0000 */
[----:B------:R-:W-:Y:S01]  /*06e0*/  FMUL R22, R20, 1.4426950216293334961 ;  /* 0x3fb8aa3b14167820 */ /* 0x000fe20000400000 */
[----:B------:R-:W-:Y:S02]  /*06f0*/  LOP3.LUT R20, R6, 0x7fffffff, RZ, 0xc0, !PT ;  /* 0x7fffffff06147812 */ /* 0x000fe400078ec0ff */
[----:B------:R-:W-:Y:S02]  /*0700*/  FSETP.GEU.AND P5, PT, R19, -126, PT ;  /* 0xc2fc00001300780b */ /* 0x000fe40003fae000 */
[----:B------:R-:W-:-:S02]  /*0710*/  FSETP.GEU.AND P3, PT, R22, -126, PT ;  /* 0xc2fc00001600780b */ /* 0x000fc40003f6e000 */
[----:B-1----:R-:W-:-:S04]  /*0720*/  IADD3 R14, P6, R2, R15, RZ ;  /* 0x0000000f020e7210 */ /* 0x002fc80007fde0ff */
[----:B--2---:R-:W-:-:S05]  /*0730*/  IADD3.X R15, R3, R17, RZ, P6, !PT ;  /* 0x00000011030f7210 */ /* 0x004fca00037fe4ff */
[----:B------:R1:W-:Y:S01]  /*0740*/  @P0 STS.64 [R0], R14 ;  /* 0x0000000e00000388 */ /* 0x0003e20000000a00 */
[----:B------:R-:W-:-:S04]  /*0750*/  FADD R20, RZ, -R20 ;  /* 0x80000014ff147221 */ /* 0x000fc80000000000 */
[----:B------:R-:W-:Y:S01]  /*0760*/  FMUL R20, R20, 1.4426950216293334961 ;  /* 0x3fb8aa3b14147820 */ /* 0x000fe20000400000 */
[----:B------:R-:W-:Y:S01]  /*0770*/  @!P5 FMUL R19, R19, 0.5 ;  /* 0x3f0000001313d820 */ /* 0x000fe20000400000 */
[----:B------:R-:W-:Y:S01]  /*0780*/  @!P3 FMUL R22, R22, 0.5 ;  /* 0x3f0000001616b820 */ /* 0x000fe20000400000 */
[----:B------:R-:W-:Y:S02]  /*0790*/  BAR.SYNC.DEFER_BLOCKING 0x0 ;  /* 0x0000000000007b1d */ /* 0x000fe40000010000 */
[----:B------:R-:W-:Y:S02]  /*07a0*/  FSETP.GEU.AND P4, PT, R20, -126, PT ;  /* 0xc2fc00001400780b */ /* 0x000fe40003f8e000 */
[----:B------:R-:W-:Y:S02]  /*07b0*/  LOP3.LUT R2, R7, 0x7fffffff, RZ, 0xc0, !PT ;  /* 0x7fffffff07027812 */ /* 0x000fe400078ec0ff */
[----:B------:R-:W2:Y:S03]  /*07c0*/  MUFU.EX2 R17, R19 ;  /* 0x0000001300117308 */ /* 0x000ea60000000800 */
[----:B------:R-:W-:-:S05]  /*07d0*/  FADD R16, RZ, -R2 ;  /* 0x80000002ff107221 */ /* 0x000fca0000000000 */
[----:B------:R-:W3:Y:S01]  /*07e0*/  MUFU.EX2 R18, R22 ;  /* 0x0000001600127308 */ /* 0x000ee20000000800 */
[----:B------:R-:W-:Y:S01]  /*07f0*/  @!P4 FMUL R20, R20, 0.5 ;  /* 0x3f0000001414c820 */ /* 0x000fe20000400000 */
[----:B------:R-:W-:Y:S01]  /*0800*/  FMUL R25, R16, 1.4426950216293334961 ;  /* 0x3fb8aa3b10197820 */ /* 0x000fe20000400000 */
[----:B------:R-:W4:Y:S05]  /*0810*/  LDS.64 R2, [UR4] ;  /* 0x00000004ff027984 */ /* 0x000f2a0008000a00 */
[----:B------:R-:W5:Y:S01]  /*0820*/  MUFU.EX2 R16, R20 ;  /* 0x0000001400107308 */ /* 0x000f620000000800 */
[----:B--2---:R-:W-:Y:S01]  /*0830*/  @!P5 FMUL R17, R17, R17 ;  /* 0x000000111111d220 */ /* 0x004fe20000400000 */
[----:B------:R-:W-:Y:S01]  /*0840*/  FSETP.GEU.AND P6, PT, R25, -126, PT ;  /* 0xc2fc00001900780b */ /* 0x000fe20003fce000 */
[----:B---3--:R-:W-:-:S02]  /*0850*/  @!P3 FMUL R18, R18, R18 ;  /* 0x000000121212b220 */ /* 0x008fc40000400000 */
[----:B-1----:R-:W-:Y:S02]  /*0860*/  FADD.FTZ.RZ R14, R17, 1 ;  /* 0x3f800000110e7421 */ /* 0x002fe4000001c000 */
[----:B------:R-:W-:-:S03]  /*0870*/  FADD.FTZ.RZ R0, R18, 1 ;  /* 0x3f80000012007421 */ /* 0x000fc6000001c000 */
[----:B------:R-:W-:Y:S02]  /*0880*/  IADD3 R14, R14, -0x3f400000, RZ ;  /* 0xc0c000000e0e7810 */ /* 0x000fe40007ffe0ff */
[----:B------:R-:W-:Y:S02]  /*0890*/  R2UR UR7, R13 ;  /* 0x000000000d0772ca */ /* 0x000fe400000e0000 */
[----:B------:R-:W-:Y:S01]  /*08a0*/  IADD3 R0, R0, -0x3f400000, RZ ;  /* 0xc0c0000000007810 */ /* 0x000fe20007ffe0ff */
[----:B-----5:R-:W-:Y:S01]  /*08b0*/  @!P4 FMUL R16, R16, R16 ;  /* 0x000000101010c220 */ /* 0x020fe20000400000 */
[----:B------:R-:W-:Y:S01]  /*08c0*/  HFMA2.MMA R13, -RZ, RZ, 1.625, 0 ;  /* 0x3e800000ff0d7435 */ /* 0x000fe200000001ff */
[----:B------:R-:W-:Y:S02]  /*08d0*/  LOP3.LUT R24, R14, 0xff800000, RZ, 0xc0, !PT ;  /* 0xff8000000e187812 */ /* 0x000fe400078ec0ff */
[----:B------:R-:W-:Y:S01]  /*08e0*/  R2UR UR6, R12 ;  /* 0x000000000c0672ca */ /* 0x000fe200000e0000 */
[----:B------:R-:W-:Y:S01]  /*08f0*/  FADD.FTZ.RZ R12, R16, 1 ;  /* 0x3f800000100c7421 */ /* 0x000fe2000001c000 */
[----:B------:R-:W-:Y:S01]  /*0900*/  LOP3.LUT R19, R0, 0xff800000, RZ, 0xc0, !PT ;  /* 0xff80000000137812 */ /* 0x000fe200078ec0ff */
[----:B------:R-:W-:Y:S01]  /*0910*/  @!P6 FMUL R25, R25, 0.5 ;  /* 0x3f0000001919e820 */ /* 0x000fe20000400000 */
[----:B------:R-:W-:-:S02]  /*0920*/  IADD3 R14, -R24, 0x40800000, RZ ;  /* 0x40800000180e7810 */ /* 0x000fc40007ffe1ff */
[----:B------:R-:W-:Y:S01]  /*0930*/  IADD3 R0, -R19, 0x40800000, RZ ;  /* 0x4080000013007810 */ /* 0x000fe20007ffe1ff */
[----:B------:R1:W2:Y:S01]  /*0940*/  MUFU.EX2 R15, R25 ;  /* 0x00000019000f7308 */ /* 0x0002a20000000800 */
[----:B------:R-:W-:Y:S01]  /*0950*/  IADD3 R23, R12, -0x3f400000, RZ ;  /* 0xc0c000000c177810 */ /* 0x000fe20007ffe0ff */
[-C--:B------:R-:W-:Y:S01]  /*0960*/  FFMA.FTZ R29, R14, R13.reuse, -1 ;  /* 0xbf8000000e1d7423 */ /* 0x080fe2000001000d */
[----:B------:R-:W-:Y:S01]  /*0970*/  IADD3 R12, R17, -R24, RZ ;  /* 0x80000018110c7210 */ /* 0x000fe20007ffe0ff */
[----:B------:R-:W-:Y:S01]  /*0980*/  FFMA.FTZ R0, R0, R13, -1 ;  /* 0xbf80000000007423 */ /* 0x000fe2000001000d */
[----:B------:R-:W-:Y:S02]  /*0990*/  IADD3 R27, R18, -R19, RZ ;  /* 0x80000013121b7210 */ /* 0x000fe40007ffe0ff */
[----:B------:R-:W-:Y:S01]  /*09a0*/  MOV R14, 0x3d39bf78 ;  /* 0x3d39bf78000e7802 */ /* 0x000fe20000000f00 */
[----:B-1----:R-:W-:Y:S02]  /*09b0*/  FADD R25, R12, R29 ;  /* 0x0000001d0c197221 */ /* 0x002fe40000000000 */
[----:B------:R-:W-:Y:S01]  /*09c0*/  FADD R27, R27, R0 ;  /* 0x000000001b1b7221 */ /* 0x000fe20000000000 */
[----:B------:R-:W-:-:S02]  /*09d0*/  LOP3.LUT R23, R23, 0xff800000, RZ, 0xc0, !PT ;  /* 0xff80000017177812 */ /* 0x000fc400078ec0ff */
[----:B----4-:R-:W-:Y:S01]  /*09e0*/  R2UR UR8, R2 ;  /* 0x00000000020872ca */ /* 0x010fe200000e0000 */
[-C--:B------:R-:W-:Y:S01]  /*09f0*/  FFMA.FTZ R2, R25, -R14.reuse, 0.10546888411045074463 ;  /* 0x3dd8001219027423 */ /* 0x080fe2000001080e */
[----:B------:R-:W-:Y:S01]  /*0a00*/  FFMA.FTZ R0, R27, -R14, 0.10546888411045074463 ;  /* 0x3dd800121b007423 */ /* 0x000fe2000001080e */
[----:B------:R-:W-:Y:S01]  /*0a10*/  IADD3 R12, -R23, 0x40800000, RZ ;  /* 0x40800000170c7810 */ /* 0x000fe20007ffe1ff */
[----:B--2---:R-:W-:Y:S01]  /*0a20*/  @!P6 FMUL R15, R15, R15 ;  /* 0x0000000f0f0fe220 */ /* 0x004fe20000400000 */
[----:B------:R-:W-:Y:S01]  /*0a30*/  FFMA.FTZ R2, R25, R2, -0.13229703903198242188 ;  /* 0xbe0778e019027423 */ /* 0x000fe20000010002 */
[----:B------:R-:W-:Y:S01]  /*0a40*/  R2UR UR9, R3 ;  /* 0x00000000030972ca */ /* 0x000fe200000e0000 */
[----:B------:R-:W-:Y:S01]  /*0a50*/  FFMA.FTZ R0, R27, R0, -0.13229703903198242188 ;  /* 0xbe0778e01b007423 */ /* 0x000fe20000010000 */
[----:B------:R-:W-:Y:S01]  /*0a60*/  IADD3 R3, R16, -R23, RZ ;  /* 0x8000001710037210 */ /* 0x000fe20007ffe0ff */
[----:B------:R-:W-:Y:S01]  /*0a70*/  FFMA.FTZ R12, R12, R13, -1 ;  /* 0xbf8000000c0c7423 */ /* 0x000fe2000001000d */
[----:B------:R-:W-:Y:S01]  /*0a80*/  FFMA.FTZ R2, R25, R2, 0.14491446316242218018 ;  /* 0x3e14647519027423 */ /* 0x000fe20000010002 */
[----:B------:R-:W-:Y:S01]  /*0a90*/  FFMA.FTZ R0, R27, R0, 0.14491446316242218018 ;  /* 0x3e1464751b007423 */ /* 0x000fe20000010000 */
[----:B------:R-:W-:Y:S01]  /*0aa0*/  FADD.FTZ.RZ R20, R15, 1 ;  /* 0x3f8000000f147421 */ /* 0x000fe2000001c000 */
[----:B------:R-:W-:Y:S01]  /*0ab0*/  FADD R3, R3, R12 ;  /* 0x0000000c03037221 */ /* 0x000fe20000000000 */
[----:B------:R-:W-:Y:S01]  /*0ac0*/  FFMA.FTZ R12, R25, R2, -0.16641564667224884033 ;  /* 0xbe2a68dd190c7423 */ /* 0x000fe20000010002 */
[----:B------:R-:W-:-:S02]  /*0ad0*/  FFMA.FTZ R0, R27, R0, -0.16641564667224884033 ;  /* 0xbe2a68dd1b007423 */ /* 0x000fc40000010000 */
[----:B------:R-:W-:Y:S01]  /*0ae0*/  IADD3 R20, R20, -0x3f400000, RZ ;  /* 0xc0c0000014147810 */ /* 0x000fe20007ffe0ff */
[----:B------:R-:W-:Y:S01]  /*0af0*/  FFMA.FTZ R12, R25, R12, 0.19988867640495300293 ;  /* 0x3e4caf9e190c7423 */ /* 0x000fe2000001000c */
[----:B------:R-:W-:Y:S02]  /*0b00*/  FFMA.FTZ R2, R27, R0, 0.19988867640495300293 ;  /* 0x3e4caf9e1b027423 */ /* 0x000fe40000010000 */
[----:B------:R-:W-:Y:S01]  /*0b10*/  LOP3.LUT R0, R20, 0xff800000, RZ, 0xc0, !PT ;  /* 0xff80000014007812 */ /* 0x000fe200078ec0ff */
[----:B------:R-:W-:Y:S01]  /*0b20*/  FFMA.FTZ R12, R25, R12, -0.25000196695327758789 ;  /* 0xbe800042190c7423 */ /* 0x000fe2000001000c */
[----:B------:R-:W-:Y:S02]  /*0b30*/  FFMA.FTZ R2, R27, R2, -0.25000196695327758789 ;  /* 0xbe8000421b027423 */ /* 0x000fe40000010002 */
[----:B------:R-:W-:Y:S01]  /*0b40*/  IADD3 R20, -R0, 0x40800000, RZ ;  /* 0x4080000000147810 */ /* 0x000fe20007ffe1ff */
[----:B------:R-:W-:Y:S01]  /*0b50*/  FFMA.FTZ R12, R25, R12, 0.33333510160446166992 ;  /* 0x3eaaaae6190c7423 */ /* 0x000fe2000001000c */
[----:B------:R-:W-:-:S03]  /*0b60*/  FFMA.FTZ R2, R27, R2, 0.33333510160446166992 ;  /* 0x3eaaaae61b027423 */ /* 0x000fc60000010002 */
[----:B------:R-:W-:Y:S01]  /*0b70*/  FFMA.FTZ R29, R20, R13, -1 ;  /* 0xbf800000141d7423 */ /* 0x000fe2000001000d */
[----:B------:R-:W-:Y:S01]  /*0b80*/  FFMA.FTZ R12, R25, R12, -0.5 ;  /* 0xbf000000190c7423 */ /* 0x000fe2000001000c */
[----:B------:R-:W-:Y:S01]  /*0b90*/  IADD3 R20, R15, -R0, RZ ;  /* 0x800000000f147210 */ /* 0x000fe20007ffe0ff */
[----:B------:R-:W-:Y:S02]  /*0ba0*/  FFMA.FTZ R2, R27, R2, -0.5 ;  /* 0xbf0000001b027423 */ /* 0x000fe40000010002 */
[----:B------:R-:W-:Y:S02]  /*0bb0*/  FMUL R12, R25, R12 ;  /* 0x0000000c190c7220 */ /* 0x000fe40000400000 */
[----:B------:R-:W-:Y:S01]  /*0bc0*/  FADD R29, R20, R29 ;  /* 0x0000001d141d7221 */ /* 0x000fe20000000000 */
[----:B------:R-:W-:Y:S01]  /*0bd0*/  FMUL R2, R27, R2 ;  /* 0x000000021b027220 */ /* 0x000fe20000400000 */
[----:B------:R-:W-:Y:S02]  /*0be0*/  FFMA.FTZ R25, R25, R12, R25 ;  /* 0x0000000c19197223 */ /* 0x000fe40000010019 */
[----:B------:R-:W-:Y:S01]  /*0bf0*/  FFMA.FTZ R12, R29, -R14, 0.10546888411045074463 ;  /* 0x3dd800121d0c7423 */ /* 0x000fe2000001080e */
[----:B------:R-:W-:Y:S01]  /*0c00*/  FFMA.FTZ R22, R27, R2, R27 ;  /* 0x000000021b167223 */ /* 0x000fe2000001001b */
[----:B------:R-:W-:-:S02]  /*0c10*/  FFMA.FTZ R2, R3, -R14, 0.10546888411045074463 ;  /* 0x3dd8001203027423 */ /* 0x000fc4000001080e */
[----:B------:R-:W-:Y:S02]  /*0c20*/  FFMA.FTZ R12, R29, R12, -0.13229703903198242188 ;  /* 0xbe0778e01d0c7423 */ /* 0x000fe4000001000c */
[----:B------:R-:W-:Y:S02]  /*0c30*/  FFMA.FTZ R2, R3, R2, -0.13229703903198242188 ;  /* 0xbe0778e003027423 */ /* 0x000fe40000010002 */
[----:B------:R-:W-:Y:S02]  /*0c40*/  FFMA.FTZ R12, R29, R12, 0.14491446316242218018 ;  /* 0x3e1464751d0c7423 */ /* 0x000fe4000001000c */
[----:B------:R-:W-:Y:S02]  /*0c50*/  FFMA.FTZ R2, R3, R2, 0.14491446316242218018 ;  /* 0x3e14647503027423 */ /* 0x000fe40000010002 */
[----:B------:R-:W-:Y:S02]  /*0c60*/  FFMA.FTZ R12, R29, R12, -0.16641564667224884033 ;  /* 0xbe2a68dd1d0c7423 */ /* 0x000fe4000001000c */
[----:B------:R-:W-:-:S02]  /*0c70*/  FFMA.FTZ R2, R3, R2, -0.16641564667224884033 ;  /* 0xbe2a68dd03027423 */ /* 0x000fc40000010002 */
[----:B------:R-:W-:Y:S02]  /*0c80*/  FFMA.FTZ R12, R29, R12, 0.19988867640495300293 ;  /* 0x3e4caf9e1d0c7423 */ /* 0x000fe4000001000c */
[----:B------:R-:W-:Y:S02]  /*0c90*/  FFMA.FTZ R2, R3, R2, 0.19988867640495300293 ;  /* 0x3e4caf9e03027423 */ /* 0x000fe40000010002 */
[----:B------:R-:W-:Y:S02]  /*0ca0*/  FFMA.FTZ R12, R29, R12, -0.25000196695327758789 ;  /* 0xbe8000421d0c7423 */ /* 0x000fe4000001000c */
[----:B------:R-:W-:Y:S02]  /*0cb0*/  FFMA.FTZ R2, R3, R2, -0.25000196695327758789 ;  /* 0xbe80004203027423 */ /* 0x000fe40000010002 */
[----:B------:R-:W-:Y:S02]  /*0cc0*/  FFMA.FTZ R12, R29, R12, 0.33333510160446166992 ;  /* 0x3eaaaae61d0c7423 */ /* 0x000fe4000001000c */
[----:B------:R-:W-:-:S02]  /*0cd0*/  FFMA.FTZ R2, R3, R2, 0.33333510160446166992 ;  /* 0x3eaaaae603027423 */ /* 0x000fc40000010002 */
[----:B------:R-:W-:Y:S02]  /*0ce0*/  FFMA.FTZ R12, R29, R12, -0.5 ;  /* 0xbf0000001d0c7423 */ /* 0x000fe4000001000c */
[----:B------:R-:W-:Y:S02]  /*0cf0*/  FFMA.FTZ R2, R3, R2, -0.5 ;  /* 0xbf00000003027423 */ /* 0x000fe40000010002 */
[----:B------:R-:W-:Y:S02]  /*0d00*/  FMUL R12, R29, R12 ;  /* 0x0000000c1d0c7220 */ /* 0x000fe40000400000 */
[----:B------:R-:W-:Y:S02]  /*0d10*/  FMUL R2, R3, R2 ;  /* 0x0000000203027220 */ /* 0x000fe40000400000 */
[----:B------:R-:W-:Y:S01]  /*0d20*/  FFMA.FTZ R26, R29, R12, R29 ;  /* 0x0000000c1d1a7223 */ /* 0x000fe2000001001d */
[----:B------:R-:W-:Y:S01]  /*0d30*/  FADD R12, RZ, -R4 ;  /* 0x80000004ff0c7221 */ /* 0x000fe20000000000 */
[----:B------:R-:W-:-:S03]  /*0d40*/  FFMA.FTZ R2, R3, R2, R3 ;  /* 0x0000000203027223 */ /* 0x000fc60000010003 */
[----:B------:R-:W-:-:S04]  /*0d50*/  FADD R3, RZ, -|R12| ;  /* 0xc000000cff037221 */ /* 0x000fc80000000000 */
[----:B------:R-:W-:-:S05]  /*0d60*/  FMUL R27, R3, 1.4426950216293334961 ;  /* 0x3fb8aa3b031b7820 */ /* 0x000fca0000400000 */
[----:B------:R-:W-:-:S13]  /*0d70*/  FSETP.GEU.AND P3, PT, R27, -126, PT ;  /* 0xc2fc00001b00780b */ /* 0x000fda0003f6e000 */
[----:B------:R-:W-:-:S04]  /*0d80*/  @!P3 FMUL R27, R27, 0.5 ;  /* 0x3f0000001b1bb820 */ /* 0x000fc80000400000 */
[----:B------:R-:W1:Y:S01]  /*0d90*/  MUFU.EX2 R20, R27 ;  /* 0x0000001b00147308 */ /* 0x000e620000000800 */
[----:B------:R-:W-:-:S05]  /*0da0*/  I2FP.F32.S32 R24, R24 ;  /* 0x0000001800187245 */ /* 0x000fca0000201400 */
[----:B------:R-:W-:-:S04]  /*0db0*/  FMUL R24, R24, 1.1920928955078125e-07 ;  /* 0x3400000018187820 */ /* 0x000fc80000400000 */
[----:B------:R-:W-:Y:S01]  /*0dc0*/  FFMA.FTZ R3, R24, 0.69314718246459960938, R25 ;  /* 0x3f31721818037823 */ /* 0x000fe20000010019 */
[----:B-1----:R-:W-:-:S04]  /*0dd0*/  @!P3 FMUL R20, R20, R20 ;  /* 0x000000141414b220 */ /* 0x002fc80000400000 */
[----:B------:R-:W-:Y:S01]  /*0de0*/  FADD.FTZ.RZ R24, R20, 1 ;  /* 0x3f80000014187421 */ /* 0x000fe2000001c000 */
[----:B------:R-:W-:-:S04]  /*0df0*/  I2FP.F32.S32 R23, R23 ;  /* 0x0000001700177245 */ /* 0x000fc80000201400 */
[----:B------:R-:W-:Y:S01]  /*0e00*/  IADD3 R24, R24, -0x3f400000, RZ ;  /* 0xc0c0000018187810 */ /* 0x000fe20007ffe0ff */
[----:B------:R-:W-:-:S03]  /*0e10*/  FMUL R23, R23, 1.1920928955078125e-07 ;  /* 0x3400000017177820 */ /* 0x000fc60000400000 */
[----:B------:R-:W-:Y:S01]  /*0e20*/  LOP3.LUT R25, R24, 0xff800000, RZ, 0xc0, !PT ;  /* 0xff80000018197812 */ /* 0x000fe200078ec0ff */
[----:B------:R-:W-:-:S03]  /*0e30*/  FFMA.FTZ R2, R23, 0.69314718246459960938, R2 ;  /* 0x3f31721817027823 */ /* 0x000fc60000010002 */
[----:B------:R-:W-:Y:S02]  /*0e40*/  IADD3 R24, -R25, 0x40800000, RZ ;  /* 0x4080000019187810 */ /* 0x000fe40007ffe1ff */
[----:B------:R-:W-:-:S03]  /*0e50*/  IADD3 R23, R20, -R25, RZ ;  /* 0x8000001914177210 */ /* 0x000fc60007ffe0ff */
[----:B------:R-:W-:-:S04]  /*0e60*/  FFMA.FTZ R24, R24, R13, -1 ;  /* 0xbf80000018187423 */ /* 0x000fc8000001000d */
[----:B------:R-:W-:-:S04]  /*0e70*/  FADD R23, R23, R24 ;  /* 0x0000001817177221 */ /* 0x000fc80000000000 */
[----:B------:R-:W-:-:S04]  /*0e80*/  FFMA.FTZ R24, R23, -R14, 0.10546888411045074463 ;  /* 0x3dd8001217187423 */ /* 0x000fc8000001080e */
[----:B------:R-:W-:-:S04]  /*0e90*/  FFMA.FTZ R24, R23, R24, -0.13229703903198242188 ;  /* 0xbe0778e017187423 */ /* 0x000fc80000010018 */
[----:B------:R-:W-:-:S04]  /*0ea0*/  FFMA.FTZ R24, R23, R24, 0.14491446316242218018 ;  /* 0x3e14647517187423 */ /* 0x000fc80000010018 */
[----:B------:R-:W-:-:S04]  /*0eb0*/  FFMA.FTZ R24, R23, R24, -0.16641564667224884033 ;  /* 0xbe2a68dd17187423 */ /* 0x000fc80000010018 */
[----:B------:R-:W-:-:S04]  /*0ec0*/  FFMA.FTZ R24, R23, R24, 0.19988867640495300293 ;  /* 0x3e4caf9e17187423 */ /* 0x000fc80000010018 */
[----:B------:R-:W-:-:S04]  /*0ed0*/  FFMA.FTZ R24, R23, R24, -0.25000196695327758789 ;  /* 0xbe80004217187423 */ /* 0x000fc80000010018 */
[----:B------:R-:W-:-:S04]  /*0ee0*/  FFMA.FTZ R24, R23, R24, 0.33333510160446166992 ;  /* 0x3eaaaae617187423 */ /* 0x000fc80000010018 */
[----:B------:R-:W-:-:S04]  /*0ef0*/  FFMA.FTZ R24, R23, R24, -0.5 ;  /* 0xbf00000017187423 */ /* 0x000fc80000010018 */
[----:B------:R-:W-:-:S04]  /*0f00*/  FMUL R24, R23, R24 ;  /* 0x0000001817187220 */ /* 0x000fc80000400000 */
[----:B------:R-:W-:Y:S01]  /*0f10*/  FFMA.FTZ R24, R23, R24, R23 ;  /* 0x0000001817187223 */ /* 0x000fe20000010017 */
[----:B------:R-:W-:-:S04]  /*0f20*/  FADD R23, RZ, -R5 ;  /* 0x80000005ff177221 */ /* 0x000fc80000000000 */
[----:B------:R-:W-:-:S04]  /*0f30*/  FADD R23, RZ, -|R23| ;  /* 0xc0000017ff177221 */ /* 0x000fc80000000000 */
[----:B------:R-:W-:-:S05]  /*0f40*/  FMUL R23, R23, 1.4426950216293334961 ;  /* 0x3fb8aa3b17177820 */ /* 0x000fca0000400000 */
[----:B------:R-:W-:Y:S02]  /*0f50*/  FSETP.GEU.AND P4, PT, R23, -126, PT ;  /* 0xc2fc00001700780b */ /* 0x000fe40003f8e000 */
[----:B------:R-:W-:Y:S02]  /*0f60*/  ISETP.GE.U32.AND P3, PT, R18, 0x7f800000, PT ;  /* 0x7f8000001200780c */ /* 0x000fe40003f66070 */
[----:B------:R-:W-:-:S09]  /*0f70*/  I2FP.F32.S32 R0, R0 ;  /* 0x0000000000007245 */ /* 0x000fd20000201400 */
[----:B------:R-:W-:Y:S01]  /*0f80*/  @!P4 FMUL R23, R23, 0.5 ;  /* 0x3f0000001717c820 */ /* 0x000fe20000400000 */
[----:B------:R-:W-:-:S05]  /*0f90*/  I2FP.F32.S32 R19, R19 ;  /* 0x0000001300137245 */ /* 0x000fca0000201400 */
[----:B------:R-:W1:Y:S01]  /*0fa0*/  MUFU.EX2 R23, R23 ;  /* 0x0000001700177308 */ /* 0x000e620000000800 */
[----:B------:R-:W-:Y:S01]  /*0fb0*/  FMUL R27, R0, 1.1920928955078125e-07 ;  /* 0x34000000001b7820 */ /* 0x000fe20000400000 */
[----:B------:R-:W-:Y:S01]  /*0fc0*/  FMUL R19, R19, 1.1920928955078125e-07 ;  /* 0x3400000013137820 */ /* 0x000fe20000400000 */
[----:B------:R-:W-:Y:S02]  /*0fd0*/  BSSY B0, `(.L_x_0) ;  /* 0x0000009000007945 */ /* 0x000fe40003800000 */
[----:B------:R-:W-:Y:S01]  /*0fe0*/  FFMA.FTZ R0, R27, 0.69314718246459960938, R26 ;  /* 0x3f3172181b007823 */ /* 0x000fe2000001001a */
[----:B------:R-:W-:Y:S01]  /*0ff0*/  FFMA.FTZ R19, R19, 0.69314718246459960938, R22 ;  /* 0x3f31721813137823 */ /* 0x000fe20000010016 */
[----:B------:R-:W-:Y:S06]  /*1000*/  @!P3 BRA `(.L_x_1) ;  /* 0x000000000014b947 */ /* 0x000fec0003800000 */
[----:B------:R-:W-:-:S13]  /*1010*/  ISETP.GE.AND P3, PT, R18, -0x407fffff, PT ;  /* 0xbf8000011200780c */ /* 0x000fda0003f66270 */
[----:B------:R-:W-:-:S05]  /*1020*/  @P3 MOV R27, 0x7f800000 ;  /* 0x7f800000001b3802 */ /* 0x000fca0000000f00 */
[C---:B------:R-:W-:Y:S01]  /*1030*/  @P3 FFMA.FTZ R19, R18.reuse, R27, +INF ;  /* 0x7f80000012133423 */ /* 0x040fe2000001001b */
[----:B------:R-:W-:-:S04]  /*1040*/  FSETP.NEU.AND P3, PT, R18, RZ, PT ;  /* 0x000000ff1200720b */ /* 0x000fc80003f6d000 */
[----:B------:R-:W-:-:S09]  /*1050*/  FSEL R19, R19, -RZ, P3 ;  /* 0x800000ff13137208 */ /* 0x000fd20001800000 */
.L_x_1:
[----:B------:R-:W-:Y:S05]  /*1060*/  BSYNC B0 ;  /* 0x0000000000007941 */ /* 0x000fea0003800000 */
.L_x_0:
[----:B------:R-:W-:Y:S01]  /*1070*/  ISETP.GE.U32.AND P6, PT, R17, 0x7f800000, PT ;  /* 0x7f8000001100780c */ /* 0x000fe20003fc6070 */
[----:B-1----:R-:W-:Y:S01]  /*1080*/  @!P4 FMUL R23, R23, R23 ;  /* 0x000000171717c220 */ /* 0x002fe20000400000 */
[----:B------:R-:W-:Y:S01]  /*1090*/  I2FP.F32.S32 R25, R25 ;  /* 0x0000001900197245 */ /* 0x000fe20000201400 */
[----:B------:R-:W-:Y:S01]  /*10a0*/  BSSY B0, `(.L_x_2) ;  /* 0x000000f000007945 */ /* 0x000fe20003800000 */
[----:B------:R-:W-:Y:S01]  /*10b0*/  ISETP.GE.U32.AND P3, PT, R16, 0x7f800000, PT ;  /* 0x7f8000001000780c */ /* 0x000fe20003f66070 */
[----:B------:R-:W-:Y:S01]  /*10c0*/  FADD.FTZ.RZ R18, R23, 1 ;  /* 0x3f80000017127421 */ /* 0x000fe2000001c000 */
[----:B------:R-:W-:Y:S01]  /*10d0*/  ISETP.GE.U32.AND P4, PT, R15, 0x7f800000, PT ;  /* 0x7f8000000f00780c */ /* 0x000fe20003f86070 */
[----:B------:R-:W-:Y:S01]  /*10e0*/  FMUL R25, R25, 1.1920928955078125e-07 ;  /* 0x3400000019197820 */ /* 0x000fe20000400000 */
[----:B------:R-:W-:Y:S02]  /*10f0*/  ISETP.GE.U32.AND P5, PT, R20, 0x7f800000, PT ;  /* 0x7f8000001400780c */ /* 0x000fe40003fa6070 */
[----:B------:R-:W-:Y:S01]  /*1100*/  IADD3 R22, R18, -0x3f400000, RZ ;  /* 0xc0c0000012167810 */ /* 0x000fe20007ffe0ff */
[----:B------:R-:W-:-:S03]  /*1110*/  FFMA.FTZ R18, R25, 0.69314718246459960938, R24 ;  /* 0x3f31721819127823 */ /* 0x000fc60000010018 */
[----:B------:R-:W-:Y:S01]  /*1120*/  LOP3.LUT R24, R22, 0xff800000, RZ, 0xc0, !PT ;  /* 0xff80000016187812 */ /* 0x000fe200078ec0ff */
[----:B------:R-:W-:Y:S06]  /*1130*/  @!P6 BRA `(.L_x_3) ;  /* 0x000000000014e947 */ /* 0x000fec0003800000 */
[----:B------:R-:W-:-:S13]  /*1140*/  ISETP.GE.AND P6, PT, R17, -0x407fffff, PT ;  /* 0xbf8000011100780c */ /* 0x000fda0003fc6270 */
[----:B------:R-:W-:-:S05]  /*1150*/  @P6 MOV R22, 0x7f800000 ;  /* 0x7f80000000166802 */ /* 0x000fca0000000f00 */
[C---:B------:R-:W-:Y:S01]  /*1160*/  @P6 FFMA.FTZ R3, R17.reuse, R22, +INF ;  /* 0x7f80000011036423 */ /* 0x040fe20000010016 */
[----:B------:R-:W-:-:S04]  /*1170*/  FSETP.NEU.AND P6, PT, R17, RZ, PT ;  /* 0x000000ff1100720b */ /* 0x000fc80003fcd000 */
[----:B------:R-:W-:-:S09]  /*1180*/  FSEL R3, R3, -RZ, P6 ;  /* 0x800000ff03037208 */ /* 0x000fd20003000000 */
.L_x_3:
[----:B------:R-:W-:Y:S05]  /*1190*/  BSYNC B0 ;  /* 0x0000000000007941 */ /* 0x000fea0003800000 */
.L_x_2:
[----:B------:R-:W-:Y:S04]  /*11a0*/  BSSY B0, `(.L_x_4) ;  /* 0x0000007000007945 */ /* 0x000fe80003800000 */
[----:B------:R-:W-:Y:S05]  /*11b0*/  @!P3 BRA `(.L_x_5) ;  /* 0x000000000014b947 */ /* 0x000fea0003800000 */
[C---:B------:R-:W-:Y:S02]  /*11c0*/  ISETP.GE.AND P3, PT, R16.reuse, -0x407fffff, PT ;  /* 0xbf8000011000780c */ /* 0x040fe40003f66270 */
[----:B------:R-:W-:-:S11]  /*11d0*/  FSETP.NEU.AND P6, PT, R16, RZ, PT ;  /* 0x000000ff1000720b */ /* 0x000fd60003fcd000 */
[----:B------:R-:W-:-:S05]  /*11e0*/  @P3 MOV R17, 0x7f800000 ;  /* 0x7f80000000113802 */ /* 0x000fca0000000f00 */
[----:B------:R-:W-:-:S05]  /*11f0*/  @P3 FFMA.FTZ R2, R16, R17, +INF ;  /* 0x7f80000010023423 */ /* 0x000fca0000010011 */
[----:B------:R-:W-:-:S07]  /*1200*/  FSEL R2, R2, -RZ, P6 ;  /* 0x800000ff02027208 */ /* 0x000fce0003000000 */
.L_x_5:
[----:B------:R-:W-:Y:S05]  /*1210*/  BSYNC B0 ;  /* 0x0000000000007941 */ /* 0x000fea0003800000 */
.L_x_4:
[----:B------:R-:W-:Y:S04]  /*1220*/  BSSY B0, `(.L_x_6) ;  /* 0x0000007000007945 */ /* 0x000fe80003800000 */
[----:B------:R-:W-:Y:S05]  /*1230*/  @!P4 BRA `(.L_x_7) ;  /* 0x000000000014c947 */ /* 0x000fea0003800000 */
[C---:B------:R-:W-:Y:S02]  /*1240*/  ISETP.GE.AND P3, PT, R15.reuse, -0x407fffff, PT ;  /* 0xbf8000010f00780c */ /* 0x040fe40003f66270 */
[----:B------:R-:W-:-:S11]  /*1250*/  FSETP.NEU.AND P4, PT, R15, RZ, PT ;  /* 0x000000ff0f00720b */ /* 0x000fd60003f8d000 */
[----:B------:R-:W-:-:S05]  /*1260*/  @P3 MOV R16, 0x7f800000 ;  /* 0x7f80000000103802 */ /* 0x000fca0000000f00 */
[----:B------:R-:W-:-:S05]  /*1270*/  @P3 FFMA.FTZ R0, R15, R16, +INF ;  /* 0x7f8000000f003423 */ /* 0x000fca0000010010 */
[----:B------:R-:W-:-:S07]  /*1280*/  FSEL R0, R0, -RZ, P4 ;  /* 0x800000ff00007208 */ /* 0x000fce0002000000 */
.L_x_7:
[----:B------:R-:W-:Y:S05]  /*1290*/  BSYNC B0 ;  /* 0x0000000000007941 */ /* 0x000fea0003800000 */
.L_x_6:
[----:B------:R-:W-:Y:S04]  /*12a0*/  BSSY B0, `(.L_x_8) ;  /* 0x0000007000007945 */ /* 0x000fe80003800000 */
[----:B------:R-:W-:Y:S05]  /*12b0*/  @!P5 BRA `(.L_x_9) ;  /* 0x000000000014d947 */ /* 0x000fea0003800000 */
[C---:B------:R-:W-:Y:S02]  /*12c0*/  ISETP.GE.AND P3, PT, R20.reuse, -0x407fffff, PT ;  /* 0xbf8000011400780c */ /* 0x040fe40003f66270 */
[----:B------:R-:W-:-:S11]  /*12d0*/  FSETP.NEU.AND P4, PT, R20, RZ, PT ;  /* 0x000000ff1400720b */ /* 0x000fd60003f8d000 */
[----:B------:R-:W-:-:S05]  /*12e0*/  @P3 MOV R15, 0x7f800000 ;  /* 0x7f800000000f3802 */ /* 0x000fca0000000f00 */
[----:B------:R-:W-:-:S05]  /*12f0*/  @P3 FFMA.FTZ R18, R20, R15, +INF ;  /* 0x7f80000014123423 */ /* 0x000fca000001000f */
[----:B------:R-:W-:-:S07]  /*1300*/  FSEL R18, R18, -RZ, P4 ;  /* 0x800000ff12127208 */ /* 0x000fce0002000000 */
.L_x_9:
[----:B------:R-:W-:Y:S05]  /*1310*/  BSYNC B0 ;  /* 0x0000000000007941 */ /* 0x000fea0003800000 */
.L_x_8:
[----:B------:R-:W-:Y:S01]  /*1320*/  UIADD3 UR6, UP0, UR6, UR8, URZ ;  /* 0x0000000806067290 */ /* 0x000fe2000ff1e03f */
[----:B------:R-:W-:Y:S01]  /*1330*/  IADD3 R20, -R24, 0x40800000, RZ ;  /* 0x4080000018147810 */ /* 0x000fe20007ffe1ff */
[----:B------:R-:W-:Y:S01]  /*1340*/  FADD R16, RZ, -R6 ;  /* 0x80000006ff107221 */ /* 0x000fe20000000000 */
[----:B------:R-:W-:Y:S01]  /*1350*/  IADD3 R15, R23, -R24, RZ ;  /* 0x80000018170f7210 */ /* 0x000fe20007ffe0ff */
[----:B------:R-:W-:Y:S01]  /*1360*/  UIADD3.X UR7, UR7, UR9, URZ, UP0, !UPT ;  /* 0x0000000907077290 */ /* 0x000fe200087fe43f */
[----:B------:R-:W-:Y:S01]  /*1370*/  ISETP.GE.U32.AND P6, PT, R23, 0x7f800000, PT ;  /* 0x7f8000001700780c */ /* 0x000fe20003fc6070 */
[----:B------:R-:W-:Y:S01]  /*1380*/  FFMA.FTZ R20, R20, R13, -1 ;  /* 0xbf80000014147423 */ /* 0x000fe2000001000d */
[----:B------:R-:W-:Y:S01]  /*1390*/  FADD R22, RZ, -|R16| ;  /* 0xc0000010ff167221 */ /* 0x000fe20000000000 */
[----:B------:R-:W-:Y:S01]  /*13a0*/  I2F.S64 R27, UR8 ;  /* 0x00000008001b7d12 */ /* 0x000fe20008301400 */
[----:B------:R-:W-:Y:S01]  /*13b0*/  I2FP.F32.S32 R24, R24 ;  /* 0x0000001800187245 */ /* 0x000fe20000201400 */
[----:B------:R-:W-:Y:S01]  /*13c0*/  FADD R15, R15, R20 ;  /* 0x000000140f0f7221 */ /* 0x000fe20000000000 */
[----:B------:R-:W-:Y:S01]  /*13d0*/  FMUL R22, R22, 1.4426950216293334961 ;  /* 0x3fb8aa3b16167820 */ /* 0x000fe20000400000 */
[----:B------:R-:W-:Y:S02]  /*13e0*/  BSSY B0, `(.L_x_10) ;  /* 0x000001e000007945 */ /* 0x000fe40003800000 */
[C---:B------:R-:W-:Y:S01]  /*13f0*/  FFMA.FTZ R20, R15.reuse, -R14, 0.10546888411045074463 ;  /* 0x3dd800120f147423 */ /* 0x040fe2000001080e */
[----:B------:R-:W-:Y:S01]  /*1400*/  FMUL R24, R24, 1.1920928955078125e-07 ;  /* 0x3400000018187820 */ /* 0x000fe20000400000 */
[----:B------:R-:W1:Y:S01]  /*1410*/  I2F.S64 R17, UR6 ;  /* 0x0000000600117d12 */ /* 0x000e620008301400 */
[----:B------:R-:W-:Y:S01]  /*1420*/  FSETP.GEU.AND P5, PT, R22, -126, PT ;  /* 0xc2fc00001600780b */ /* 0x000fe20003fae000 */
[----:B------:R-:W-:-:S04]  /*1430*/  FFMA.FTZ R20, R15, R20, -0.13229703903198242188 ;  /* 0xbe0778e00f147423 */ /* 0x000fc80000010014 */
[----:B------:R-:W-:-:S04]  /*1440*/  FFMA.FTZ R20, R15, R20, 0.14491446316242218018 ;  /* 0x3e1464750f147423 */ /* 0x000fc80000010014 */
[----:B------:R-:W-:-:S04]  /*1450*/  FFMA.FTZ R20, R15, R20, -0.16641564667224884033 ;  /* 0xbe2a68dd0f147423 */ /* 0x000fc80000010014 */
[----:B------:R-:W-:Y:S01]  /*1460*/  FFMA.FTZ R20, R15, R20, 0.19988867640495300293 ;  /* 0x3e4caf9e0f147423 */ /* 0x000fe20000010014 */
[----:B-1----:R-:W-:Y:S01]  /*1470*/  FADD R17, R17, 1.0000000116860974231e-07 ;  /* 0x33d6bf9511117421 */ /* 0x002fe20000000000 */
[----:B------:R-:W-:Y:S02]  /*1480*/  @!P5 FMUL R22, R22, 0.5 ;  /* 0x3f0000001616d820 */ /* 0x000fe40000400000 */
[----:B------:R-:W-:Y:S02]  /*1490*/  FFMA.FTZ R20, R15, R20, -0.25000196695327758789 ;  /* 0xbe8000420f147423 */ /* 0x000fe40000010014 */
[C---:B------:R-:W-:Y:S02]  /*14a0*/  FSETP.GT.AND P3, PT, |R17|.reuse, 8.50705917302346158658e+37, PT ;  /* 0x7e8000001100780b */ /* 0x040fe40003f64200 */
[----:B------:R-:W-:Y:S01]  /*14b0*/  FSETP.GEU.AND P4, PT, |R17|, 1.175494350822287508e-38, PT ;  /* 0x008000001100780b */ /* 0x000fe20003f8e200 */
[C---:B------:R-:W-:Y:S01]  /*14c0*/  FFMA.FTZ R20, R15.reuse, R20, 0.33333510160446166992 ;  /* 0x3eaaaae60f147423 */ /* 0x040fe20000010014 */
[----:B------:R-:W1:Y:S03]  /*14d0*/  MUFU.EX2 R22, R22 ;  /* 0x0000001600167308 */ /* 0x000e660000000800 */
[----:B------:R-:W-:-:S04]  /*14e0*/  FFMA.FTZ R20, R15, R20, -0.5 ;  /* 0xbf0000000f147423 */ /* 0x000fc80000010014 */
[----:B------:R-:W-:Y:S02]  /*14f0*/  FMUL R26, R15, R20 ;  /* 0x000000140f1a7220 */ /* 0x000fe40000400000 */
[----:B------:R-:W-:Y:S02]  /*1500*/  @P3 FMUL R17, R17, 0.25 ;  /* 0x3e80000011113820 */ /* 0x000fe40000400000 */
[----:B------:R-:W-:Y:S02]  /*1510*/  FFMA.FTZ R15, R15, R26, R15 ;  /* 0x0000001a0f0f7223 */ /* 0x000fe4000001000f */
[----:B------:R-:W-:Y:S02]  /*1520*/  @!P4 FMUL R17, R17, 16777216 ;  /* 0x4b8000001111c820 */ /* 0x000fe40000400000 */
[----:B------:R-:W-:Y:S01]  /*1530*/  FFMA.FTZ R15, R24, 0.69314718246459960938, R15 ;  /* 0x3f317218180f7823 */ /* 0x000fe2000001000f */
[----:B-1----:R-:W-:Y:S01]  /*1540*/  @!P5 FMUL R22, R22, R22 ;  /* 0x000000161616d220 */ /* 0x002fe20000400000 */
[----:B------:R1:W2:Y:S01]  /*1550*/  MUFU.RCP R20, R17 ;  /* 0x0000001100147308 */ /* 0x0002a20000001000 */
[----:B------:R-:W-:Y:S05]  /*1560*/  @!P6 BRA `(.L_x_11) ;  /* 0x000000000014e947 */ /* 0x000fea0003800000 */
[----:B------:R-:W-:-:S13]  /*1570*/  ISETP.GE.AND P5, PT, R23, -0x407fffff, PT ;  /* 0xbf8000011700780c */ /* 0x000fda0003fa6270 */
[----:B------:R-:W-:-:S05]  /*1580*/  @P5 MOV R24, 0x7f800000 ;  /* 0x7f80000000185802 */ /* 0x000fca0000000f00 */
[C---:B------:R-:W-:Y:S01]  /*1590*/  @P5 FFMA.FTZ R15, R23.reuse, R24, +INF ;  /* 0x7f800000170f5423 */ /* 0x040fe20000010018 */
[----:B------:R-:W-:-:S04]  /*15a0*/  FSETP.NEU.AND P5, PT, R23, RZ, PT ;  /* 0x000000ff1700720b */ /* 0x000fc80003fad000 */
[----:B------:R-:W-:-:S09]  /*15b0*/  FSEL R15, R15, -RZ, P5 ;  /* 0x800000ff0f0f7208 */ /* 0x000fd20002800000 */
.L_x_11:
[----:B------:R-:W-:Y:S05]  /*15c0*/  BSYNC B0 ;  /* 0x0000000000007941 */ /* 0x000fea0003800000 */
.L_x_10:
[C---:B-1----:R-:W-:Y:S01]  /*15d0*/  FADD.FTZ.RZ R17, R22.reuse, 1 ;  /* 0x3f80000016117421 */ /* 0x042fe2000001c000 */
[----:B------:R-:W-:Y:S01]  /*15e0*/  @P3 FMUL R27, R27, 0.25 ;  /* 0x3e8000001b1b3820 */ /* 0x000fe20000400000 */
[----:B------:R-:W-:Y:S01]  /*15f0*/  ISETP.GE.U32.AND P6, PT, R22, 0x7f800000, PT ;  /* 0x7f8000001600780c */ /* 0x000fe20003fc6070 */
[----:B------:R-:W-:Y:S01]  /*1600*/  BSSY B0, `(.L_x_12) ;  /* 0x000003c000007945 */ /* 0x000fe20003800000 */
[C---:B------:R-:W-:Y:S01]  /*1610*/  FSETP.GT.AND P5, PT, R4.reuse, RZ, PT ;  /* 0x000000ff0400720b */ /* 0x040fe20003fa4000 */
[----:B------:R-:W-:Y:S01]  /*1620*/  @!P4 FMUL R27, R27, 16777216 ;  /* 0x4b8000001b1bc820 */ /* 0x000fe20000400000 */
[----:B------:R-:W-:Y:S02]  /*1630*/  IADD3 R17, R17, -0x3f400000, RZ ;  /* 0xc0c0000011117810 */ /* 0x000fe40007ffe0ff */
[----:B------:R-:W-:Y:S01]  /*1640*/  FSETP.GT.AND P4, PT, -R4, RZ, PT ;  /* 0x000000ff0400720b */ /* 0x000fe20003f84100 */
[----:B--2---:R-:W-:Y:S01]  /*1650*/  FMUL R20, R20, R27 ;  /* 0x0000001b14147220 */ /* 0x004fe20000400000 */
[----:B------:R-:W-:Y:S01]  /*1660*/  LOP3.LUT R25, R17, 0xff800000, RZ, 0xc0, !PT ;  /* 0xff80000011197812 */ /* 0x000fe200078ec0ff */
[----:B------:R-:W-:Y:S01]  /*1670*/  FADD R17, RZ, -R7 ;  /* 0x80000007ff117221 */ /* 0x000fe20000000000 */
[----:B------:R-:W-:-:S02]  /*1680*/  FSEL R4, R4, RZ, !P5 ;  /* 0x000000ff04047208 */ /* 0x000fc40006800000 */
[----:B------:R-:W-:Y:S01]  /*1690*/  IADD3 R24, -R25, 0x40800000, RZ ;  /* 0x4080000019187810 */ /* 0x000fe20007ffe1ff */
[----:B------:R-:W-:Y:S01]  /*16a0*/  FADD R26, RZ, -|R17| ;  /* 0xc0000011ff1a7221 */ /* 0x000fe20000000000 */
[----:B------:R-:W-:Y:S02]  /*16b0*/  IADD3 R27, R22, -R25, RZ ;  /* 0x80000019161b7210 */ /* 0x000fe40007ffe0ff */
[----:B------:R-:W-:Y:S01]  /*16c0*/  I2FP.F32.S32 R25, R25 ;  /* 0x0000001900197245 */ /* 0x000fe20000201400 */
[----:B------:R-:W-:Y:S01]  /*16d0*/  FFMA.FTZ R24, R24, R13, -1 ;  /* 0xbf80000018187423 */ /* 0x000fe2000001000d */
[----:B------:R-:W-:-:S03]  /*16e0*/  FMUL R26, R26, 1.4426950216293334961 ;  /* 0x3fb8aa3b1a1a7820 */ /* 0x000fc60000400000 */
[----:B------:R-:W-:Y:S02]  /*16f0*/  FADD R27, R27, R24 ;  /* 0x000000181b1b7221 */ /* 0x000fe40000000000 */
[----:B------:R-:W-:Y:S02]  /*1700*/  FSETP.GEU.AND P3, PT, R26, -126, PT ;  /* 0xc2fc00001a00780b */ /* 0x000fe40003f6e000 */
[----:B------:R-:W-:-:S04]  /*1710*/  FFMA.FTZ R24, R27, -R14, 0.10546888411045074463 ;  /* 0x3dd800121b187423 */ /* 0x000fc8000001080e */
[----:B------:R-:W-:-:S04]  /*1720*/  FFMA.FTZ R24, R27, R24, -0.13229703903198242188 ;  /* 0xbe0778e01b187423 */ /* 0x000fc80000010018 */
[----:B------:R-:W-:-:S03]  /*1730*/  FFMA.FTZ R24, R27, R24, 0.14491446316242218018 ;  /* 0x3e1464751b187423 */ /* 0x000fc60000010018 */
[----:B------:R-:W-:Y:S01]  /*1740*/  @!P3 FMUL R26, R26, 0.5 ;  /* 0x3f0000001a1ab820 */ /* 0x000fe20000400000 */
[----:B------:R-:W-:-:S03]  /*1750*/  FFMA.FTZ R24, R27, R24, -0.16641564667224884033 ;  /* 0xbe2a68dd1b187423 */ /* 0x000fc60000010018 */
[----:B------:R-:W1:Y:S01]  /*1760*/  MUFU.EX2 R23, R26 ;  /* 0x0000001a00177308 */ /* 0x000e620000000800 */
[----:B------:R-:W-:-:S04]  /*1770*/  FFMA.FTZ R24, R27, R24, 0.19988867640495300293 ;  /* 0x3e4caf9e1b187423 */ /* 0x000fc80000010018 */
[----:B------:R-:W-:-:S04]  /*1780*/  FFMA.FTZ R24, R27, R24, -0.25000196695327758789 ;  /* 0xbe8000421b187423 */ /* 0x000fc80000010018 */
[----:B------:R-:W-:-:S04]  /*1790*/  FFMA.FTZ R24, R27, R24, 0.33333510160446166992 ;  /* 0x3eaaaae61b187423 */ /* 0x000fc80000010018 */
[----:B------:R-:W-:Y:S01]  /*17a0*/  FFMA.FTZ R24, R27, R24, -0.5 ;  /* 0xbf0000001b187423 */ /* 0x000fe20000010018 */
[----:B-1----:R-:W-:-:S03]  /*17b0*/  @!P3 FMUL R23, R23, R23 ;  /* 0x000000171717b220 */ /* 0x002fc60000400000 */
[----:B------:R-:W-:Y:S02]  /*17c0*/  FMUL R24, R27, R24 ;  /* 0x000000181b187220 */ /* 0x000fe40000400000 */
[----:B------:R-:W-:Y:S02]  /*17d0*/  ISETP.GE.U32.AND P3, PT, R23, 0x7f800000, PT ;  /* 0x7f8000001700780c */ /* 0x000fe40003f66070 */
[----:B------:R-:W-:Y:S01]  /*17e0*/  FFMA.FTZ R27, R27, R24, R27 ;  /* 0x000000181b1b7223 */ /* 0x000fe2000001001b */
[----:B------:R-:W-:-:S05]  /*17f0*/  FADD.FTZ.RZ R24, R23, 1 ;  /* 0x3f80000017187421 */ /* 0x000fca000001c000 */
[----:B------:R-:W-:-:S04]  /*1800*/  IADD3 R24, R24, -0x3f400000, RZ ;  /* 0xc0c0000018187810 */ /* 0x000fc80007ffe0ff */
[----:B------:R-:W-:-:S04]  /*1810*/  LOP3.LUT R24, R24, 0xff800000, RZ, 0xc0, !PT ;  /* 0xff80000018187812 */ /* 0x000fc800078ec0ff */
[----:B------:R-:W-:-:S05]  /*1820*/  IADD3 R28, -R24, 0x40800000, RZ ;  /* 0x40800000181c7810 */ /* 0x000fca0007ffe1ff */
[----:B------:R-:W-:Y:S01]  /*1830*/  FFMA.FTZ R28, R28, R13, -1 ;  /* 0xbf8000001c1c7423 */ /* 0x000fe2000001000d */
[----:B------:R-:W-:Y:S02]  /*1840*/  IADD3 R13, R23, -R24, RZ ;  /* 0x80000018170d7210 */ /* 0x000fe40007ffe0ff */
[----:B------:R-:W-:-:S03]  /*1850*/  I2FP.F32.S32 R24, R24 ;  /* 0x0000001800187245 */ /* 0x000fc60000201400 */
[----:B------:R-:W-:Y:S02]  /*1860*/  FADD R13, R13, R28 ;  /* 0x0000001c0d0d7221 */ /* 0x000fe40000000000 */
[----:B------:R-:W-:Y:S02]  /*1870*/  FMUL R24, R24, 1.1920928955078125e-07 ;  /* 0x3400000018187820 */ /* 0x000fe40000400000 */
        /* <DEDUP_REMOVED lines=8> */
[----:B------:R-:W-:Y:S01]  /*1900*/  FMUL R26, R13, R14 ;  /* 0x0000000e0d1a7220 */ /* 0x000fe20000400000 */
[----:B------:R-:W-:Y:S01]  /*1910*/  FMUL R14, R25, 1.1920928955078125e-07 ;  /* 0x34000000190e7820 */ /* 0x000fe20000400000 */
[----:B------:R-:W-:Y:S02]  /*1920*/  FSEL R25, R12, RZ, !P4 ;  /* 0x000000ff0c197208 */ /* 0x000fe40006000000 */
[----:B------:R-:W-:Y:S01]  /*1930*/  FFMA.FTZ R13, R13, R26, R13 ;  /* 0x0000001a0d0d7223 */ /* 0x000fe2000001000d */
[----:B------:R-:W-:-:S03]  /*1940*/  FFMA.FTZ R14, R14, 0.69314718246459960938, R27 ;  /* 0x3f3172180e0e7823 */ /* 0x000fc6000001001b */
[----:B------:R-:W-:Y:S01]  /*1950*/  FFMA.FTZ R13, R24, 0.69314718246459960938, R13 ;  /* 0x3f317218180d7823 */ /* 0x000fe2000001000d */
[----:B------:R-:W-:Y:S06]  /*1960*/  @!P6 BRA `(.L_x_13) ;  /* 0x000000000014e947 */ /* 0x000fec0003800000 */
[----:B------:R-:W-:-:S13]  /*1970*/  ISETP.GE.AND P4, PT, R22, -0x407fffff, PT ;  /* 0xbf8000011600780c */ /* 0x000fda0003f86270 */
[----:B------:R-:W-:-:S05]  /*1980*/  @P4 MOV R27, 0x7f800000 ;  /* 0x7f800000001b4802 */ /* 0x000fca0000000f00 */
[C---:B------:R-:W-:Y:S01]  /*1990*/  @P4 FFMA.FTZ R14, R22.reuse, R27, +INF ;  /* 0x7f800000160e4423 */ /* 0x040fe2000001001b */
[----:B------:R-:W-:-:S04]  /*19a0*/  FSETP.NEU.AND P4, PT, R22, RZ, PT ;  /* 0x000000ff1600720b */ /* 0x000fc80003f8d000 */
[----:B------:R-:W-:-:S09]  /*19b0*/  FSEL R14, R14, -RZ, P4 ;  /* 0x800000ff0e0e7208 */ /* 0x000fd20002000000 */
.L_x_13:
[----:B------:R-:W-:Y:S05]  /*19c0*/  BSYNC B0 ;  /* 0x0000000000007941 */ /* 0x000fea0003800000 */
.L_x_12:
[----:B------:R-:W-:Y:S04]  /*19d0*/  BSSY B0, `(.L_x_14) ;  /* 0x0000007000007945 */ /* 0x000fe80003800000 */
[----:B------:R-:W-:Y:S05]  /*19e0*/  @!P3 BRA `(.L_x_15) ;  /* 0x000000000014b947 */ /* 0x000fea0003800000 */
[C---:B------:R-:W-:Y:S02]  /*19f0*/  ISETP.GE.AND P3, PT, R23.reuse, -0x407fffff, PT ;  /* 0xbf8000011700780c */ /* 0x040fe40003f66270 */
[----:B------:R-:W-:-:S11]  /*1a00*/  FSETP.NEU.AND P4, PT, R23, RZ, PT ;  /* 0x000000ff1700720b */ /* 0x000fd60003f8d000 */
[----:B------:R-:W-:-:S05]  /*1a10*/  @P3 MOV R12, 0x7f800000 ;  /* 0x7f800000000c3802 */ /* 0x000fca0000000f00 */
[----:B------:R-:W-:-:S05]  /*1a20*/  @P3 FFMA.FTZ R13, R23, R12, +INF ;  /* 0x7f800000170d3423 */ /* 0x000fca000001000c */
[----:B------:R-:W-:-:S07]  /*1a30*/  FSEL R13, R13, -RZ, P4 ;  /* 0x800000ff0d0d7208 */ /* 0x000fce0002000000 */
.L_x_15:
[----:B------:R-:W-:Y:S05]  /*1a40*/  BSYNC B0 ;  /* 0x0000000000007941 */ /* 0x000fea0003800000 */
.L_x_14:
[C---:B------:R-:W-:Y:S01]  /*1a50*/  FSETP.GT.AND P6, PT, R7.reuse, RZ, PT ;  /* 0x000000ff0700720b */ /* 0x040fe20003fc4000 */
[----:B------:R-:W-:Y:S01]  /*1a60*/  FADD R24, RZ, -R5 ;  /* 0x80000005ff187221 */ /* 0x000fe20000000000 */
[----:B------:R-:W-:Y:S01]  /*1a70*/  FSETP.GT.AND P3, PT, -R7, RZ, PT ;  /* 0x000000ff0700720b */ /* 0x000fe20003f64100 */
[----:B------:R-:W-:Y:S01]  /*1a80*/  FADD R18, R25, -R18 ;  /* 0x8000001219127221 */ /* 0x000fe20000000000 */
[----:B------:R-:W-:Y:S01]  /*1a90*/  FSETP.GT.AND P5, PT, R6, RZ, PT ;  /* 0x000000ff0600720b */ /* 0x000fe20003fa4000 */
[----:B------:R-:W-:Y:S01]  /*1aa0*/  FADD R19, R4, -R19 ;  /* 0x8000001304137221 */ /* 0x000fe20000000000 */
[----:B------:R-:W-:Y:S01]  /*1ab0*/  FSEL R7, R7, RZ, !P6 ;  /* 0x000000ff07077208 */ /* 0x000fe20007000000 */
[----:B------:R-:W-:Y:S01]  /*1ac0*/  FADD R23, -R8, 1 ;  /* 0x3f80000008177421 */ /* 0x000fe20000000100 */
[----:B------:R-:W-:Y:S01]  /*1ad0*/  FSETP.GT.AND P6, PT, -R5, RZ, PT ;  /* 0x000000ff0500720b */ /* 0x000fe20003fc4100 */
[----:B------:R-:W-:Y:S01]  /*1ae0*/  FADD R12, -R11, 1 ;  /* 0x3f8000000b0c7421 */ /* 0x000fe20000000100 */
[----:B------:R-:W-:Y:S01]  /*1af0*/  FSEL R25, R6, RZ, !P5 ;  /* 0x000000ff06197208 */ /* 0x000fe20006800000 */
[----:B------:R-:W-:Y:S01]  /*1b00*/  FADD R22, -R10, 1 ;  /* 0x3f8000000a167421 */ /* 0x000fe20000000100 */
[----:B------:R-:W-:Y:S01]  /*1b10*/  FSETP.GT.AND P5, PT, R5, RZ, PT ;  /* 0x000000ff0500720b */ /* 0x000fe20003fa4000 */
[----:B------:R-:W-:Y:S01]  /*1b20*/  FADD R4, -R9, 1 ;  /* 0x3f80000009047421 */ /* 0x000fe20000000100 */
[----:B------:R-:W-:Y:S01]  /*1b30*/  FSETP.GT.AND P4, PT, -R6, RZ, PT ;  /* 0x000000ff0600720b */ /* 0x000fe20003f84100 */
[----:B------:R-:W-:Y:S01]  /*1b40*/  FADD R27, -R20, 1 ;  /* 0x3f800000141b7421 */ /* 0x000fe20000000100 */
[----:B------:R-:W-:Y:S01]  /*1b50*/  FSEL R24, R24, RZ, !P6 ;  /* 0x000000ff18187208 */ /* 0x000fe20007000000 */
[-C--:B------:R-:W-:Y:S01]  /*1b60*/  FMUL R8, R8, R20.reuse ;  /* 0x0000001408087220 */ /* 0x080fe20000400000 */
[-C--:B------:R-:W-:Y:S01]  /*1b70*/  FMUL R11, R11, R20.reuse ;  /* 0x000000140b0b7220 */ /* 0x080fe20000400000 */
[-C--:B------:R-:W-:Y:S01]  /*1b80*/  FMUL R10, R10, R20.reuse ;  /* 0x000000140a0a7220 */ /* 0x080fe20000400000 */
[----:B------:R-:W-:Y:S01]  /*1b90*/  FMUL R9, R9, R20 ;  /* 0x0000001409097220 */ /* 0x000fe20000400000 */
[----:B------:R-:W-:Y:S01]  /*1ba0*/  FSEL R20, R5, RZ, !P5 ;  /* 0x000000ff05147208 */ /* 0x000fe20006800000 */
[C---:B------:R-:W-:Y:S01]  /*1bb0*/  FMUL R23, R27.reuse, R23 ;  /* 0x000000171b177220 */ /* 0x040fe20000400000 */
[----:B------:R-:W-:Y:S01]  /*1bc0*/  FSEL R5, R16, RZ, !P4 ;  /* 0x000000ff10057208 */ /* 0x000fe20006000000 */
[----:B------:R-:W-:Y:S01]  /*1bd0*/  FMUL R4, R27, R4 ;  /* 0x000000041b047220 */ /* 0x000fe20000400000 */
[----:B------:R-:W-:Y:S01]  /*1be0*/  FADD R15, R24, -R15 ;  /* 0x8000000f180f7221 */ /* 0x000fe20000000000 */
[----:B------:R-:W-:Y:S01]  /*1bf0*/  FADD R25, R25, -R2 ;  /* 0x8000000219197221 */ /* 0x000fe20000000000 */
[----:B------:R-:W-:Y:S01]  /*1c00*/  FSEL R2, R17, RZ, !P3 ;  /* 0x000000ff11027208 */ /* 0x000fe20005800000 */
[----:B------:R-:W-:Y:S01]  /*1c10*/  FMUL R22, R27, R22 ;  /* 0x000000161b167220 */ /* 0x000fe20000400000 */
[----:B------:R-:W-:Y:S01]  /*1c20*/  FADD R5, R5, -R14 ;  /* 0x8000000e05057221 */ /* 0x000fe20000000000 */
[----:B------:R-:W-:Y:S01]  /*1c30*/  FADD R20, R20, -R3 ;  /* 0x8000000314147221 */ /* 0x000fe20000000000 */
[----:B------:R-:W-:Y:S01]  /*1c40*/  FMUL R23, R23, R18 ;  /* 0x0000001217177220 */ /* 0x000fe20000400000 */
[----:B------:R-:W-:Y:S01]  /*1c50*/  FMUL R4, R4, R15 ;  /* 0x0000000f04047220 */ /* 0x000fe20000400000 */
[----:B------:R-:W-:Y:S01]  /*1c60*/  FMUL R12, R27, R12 ;  /* 0x0000000c1b0c7220 */ /* 0x000fe20000400000 */
[----:B------:R-:W-:Y:S01]  /*1c70*/  FADD R13, R2, -R13 ;  /* 0x8000000d020d7221 */ /* 0x000fe20000000000 */
[----:B------:R-:W-:Y:S01]  /*1c80*/  FMUL R5, R22, R5 ;  /* 0x0000000516057220 */ /* 0x000fe20000400000 */
[----:B------:R-:W-:Y:S01]  /*1c90*/  FFMA R8, R8, R19, R23 ;  /* 0x0000001308087223 */ /* 0x000fe20000000017 */
[----:B------:R-:W-:Y:S01]  /*1ca0*/  FFMA R4, R9, R20, R4 ;  /* 0x0000001409047223 */ /* 0x000fe20000000004 */
[----:B------:R-:W-:Y:S01]  /*1cb0*/  FADD R6, R7, -R0 ;  /* 0x8000000007067221 */ /* 0x000fe20000000000 */
[----:B------:R-:W-:Y:S01]  /*1cc0*/  FMUL R12, R12, R13 ;  /* 0x0000000d0c0c7220 */ /* 0x000fe20000400000 */
[----:B------:R-:W-:Y:S01]  /*1cd0*/  FFMA R5, R10, R25, R5 ;  /* 0x000000190a057223 */ /* 0x000fe20000000005 */
[----:B------:R-:W-:Y:S01]  /*1ce0*/  FADD R8, RZ, -R8 ;  /* 0x80000008ff087221 */ /* 0x000fe20000000000 */
[----:B------:R-:W-:Y:S01]  /*1cf0*/  FADD R3, RZ, -R4 ;  /* 0x80000004ff037221 */ /* 0x000fe20000000000 */
[----:B------:R-:W-:Y:S01]  /*1d00*/  FFMA R6, R11, R6, R12 ;  /* 0x000000060b067223 */ /* 0x000fe2000000000c */
[----:B------:R-:W-:Y:S01]  /*1d10*/  FADD R5, RZ, -R5 ;  /* 0x80000005ff057221 */ /* 0x000fe20000000000 */
[----:B------:R-:W-:Y:S01]  /*1d20*/  BAR.SYNC.DEFER_BLOCKING 0x0 ;  /* 0x0000000000007b1d */ /* 0x000fe20000010000 */
[----:B------:R-:W-:Y:S01]  /*1d30*/  FADD R8, R8, R3 ;  /* 0x0000000308087221 */ /* 0x000fe20000000000 */
[----:B------:R-:W-:-:S03]  /*1d40*/  FADD R6, RZ, -R6 ;  /* 0x80000006ff067221 */ /* 0x000fc60000000000 */
[----:B------:R-:W-:Y:S01]  /*1d50*/  FADD R5, R5, R8 ;  /* 0x0000000805057221 */ /* 0x000fe20000000000 */
[----:B------:R-:W-:-:S03]  /*1d60*/  SHF.R.U32.HI R8, RZ, 0x5, R21 ;  /* 0x00000005ff087819 */ /* 0x000fc60000011615 */
[----:B------:R-:W-:Y:S01]  /*1d70*/  FADD R5, R6, R5 ;  /* 0x0000000506057221 */ /* 0x000fe20000000000 */
[----:B------:R-:W-:-:S04]  /*1d80*/  SGXT.U32 R8, R8, 0x1 ;  /* 0x000000010808781a */ /* 0x000fc80000000000 */
[----:B------:R-:W1:Y:S02]  /*1d90*/  SHFL.BFLY PT, R2, R5, 0x10, 0x1f ;  /* 0x0e001f0005027f89 */ /* 0x000e6400000e0000 */
[----:B-1----:R-:W-:Y:S01]  /*1da0*/  FADD R2, R5, R2 ;  /* 0x0000000205027221 */ /* 0x002fe20000000000 */
[----:B------:R-:W-:-:S04]  /*1db0*/  LEA R5, R8, UR4, 0x2 ;  /* 0x0000000408057c11 */ /* 0x000fc8000f8e10ff */
[----:B------:R-:W1:Y:S02]  /*1dc0*/  SHFL.BFLY PT, R3, R2, 0x8, 0x1f ;  /* 0x0d001f0002037f89 */ /* 0x000e6400000e0000 */
[----:B-1----:R-:W-:Y:S01]  /*1dd0*/  FADD R3, R2, R3 ;  /* 0x0000000302037221 */ /* 0x002fe20000000000 */
[----:B------:R-:W-:-:S04]  /*1de0*/  SHF.L.U32 R2, R21, 0x2, RZ ;  /* 0x0000000215027819 */ /* 0x000fc800000006ff */
[----:B------:R-:W1:Y:S02]  /*1df0*/  SHFL.BFLY PT, R4, R3, 0x4, 0x1f ;  /* 0x0c801f0003047f89 */ /* 0x000e6400000e0000 */
[----:B-1----:R-:W-:-:S05]  /*1e00*/  FADD R4, R3, R4 ;  /* 0x0000000403047221 */ /* 0x002fca0000000000 */
[----:B------:R-:W1:Y:S02]  /*1e10*/  SHFL.BFLY PT, R7, R4, 0x2, 0x1f ;  /* 0x0c401f0004077f89 */ /* 0x000e6400000e0000 */
[----:B-1----:R-:W-:-:S05]  /*1e20*/  FADD R7, R4, R7 ;  /* 0x0000000704077221 */ /* 0x002fca0000000000 */
[----:B------:R-:W1:Y:S02]  /*1e30*/  SHFL.BFLY PT, R6, R7, 0x1, 0x1f ;  /* 0x0c201f0007067f89 */ /* 0x000e6400000e0000 */
[----:B-1----:R-:W-:-:S05]  /*1e40*/  FADD R6, R7, R6 ;  /* 0x0000000607067221 */ /* 0x002fca0000000000 */
[----:B------:R-:W-:Y:S01]  /*1e50*/  @!P2 STS [R5], R6 ;  /* 0x000000060500a388 */ /* 0x000fe20000000800 */
[----:B------:R-:W-:Y:S06]  /*1e60*/  BAR.SYNC.DEFER_BLOCKING 0x0 ;  /* 0x0000000000007b1d */ /* 0x000fec0000010000 */
[----:B------:R-:W1:Y:S04]  /*1e70*/  @!P1 LDS R0, [R2+UR4] ;  /* 0x0000000402009984 */ /* 0x000e680008000800 */
[----:B-1----:R-:W1:Y:S02]  /*1e80*/  SHFL.BFLY PT, R3, R0, 0x1, 0x1f ;  /* 0x0c201f0000037f89 */ /* 0x002e6400000e0000 */
[----:B-1----:R-:W-:-:S05]  /*1e90*/  FADD R3, R0, R3 ;  /* 0x0000000300037221 */ /* 0x002fca0000000000 */
[----:B------:R1:W-:Y:S01]  /*1ea0*/  @P0 STS [R2+UR4], R3 ;  /* 0x0000000302000988 */ /* 0x0003e20008000804 */
[----:B------:R-:W-:Y:S01]  /*1eb0*/  BAR.SYNC.DEFER_BLOCKING 0x0 ;  /* 0x0000000000007b1d */ /* 0x000fe20000010000 */
[----:B------:R-:W-:-:S05]  /*1ec0*/  LOP3.LUT P0, RZ, R21, 0x3f, RZ, 0xc0, !PT ;  /* 0x0000003f15ff7812 */ /* 0x000fca000780c0ff */
[----:B------:R-:W2:Y:S02]  /*1ed0*/  LDS R4, [UR4] ;  /* 0x00000004ff047984 */ /* 0x000ea40008000800 */
[----:B------:R-:W-:Y:S06]  /*1ee0*/  BAR.SYNC.DEFER_BLOCKING 0x0 ;  /* 0x0000000000007b1d */ /* 0x000fec0000010000 */
[----:B-1----:R-:W-:Y:S05]  /*1ef0*/  @P0 EXIT ;  /* 0x000000000000094d */ /* 0x002fea0003800000 */
[----:B------:R-:W0:Y:S01]  /*1f00*/  LDC.64 R2, c[0x0][0x210] ;  /* 0x00008400ff027b82 */ /* 0x000e220000000a00 */
[----:B--2---:R-:W-:-:S04]  /*1f10*/  FADD R4, RZ, R4 ;  /* 0x00000004ff047221 */ /* 0x004fc80000000000 */
[----:B------:R-:W-:-:S05]  /*1f20*/  FMUL R5, R4, 0.00390625 ;  /* 0x3b80000004057820 */ /* 0x000fca0000400000 */
[----:B0-----:R-:W-:Y:S01]  /*1f30*/  STG.E desc[UR10][R2.64], R5 ;  /* 0x0000000502007986 */ /* 0x001fe2000c10190a */
[----:B------:R-:W-:Y:S05]  /*1f40*/  EXIT ;  /* 0x000000000000794d */ /* 0x000fea0003800000 */
.L_x_16:
[----:B------:R-:W-:-:S00]  /*1f50*/  BRA `(.L_x_16) ;  /* 0xfffffffc00fc7947 */ /* 0x000fc0000383ffff */
[----:B------:R-:W-:-:S00]  /*1f60*/  NOP ;  /* 0x0000000000007918 */ /* 0x000fc00000000000 */
        /* <DEDUP_REMOVED lines=9> */
.L_x_17:


//--------------------- .nv.global.init           --------------------------
	.section	.nv.global.init,"aw",@progbits
.nv.global.init:
	.type		_$_str,@object
	.size		_$_str,(.L_0 - _$_str)
_$_str:
        /*0000*/ 	.byte	0x5f, 0x5f, 0x43, 0x55, 0x44, 0x41, 0x5f, 0x46, 0x54, 0x5a, 0x00
.L_0:


//--------------------- .nv.shared.triton_per_fused_add_div_eq_log_sigmoid_forward_mean_mul_neg_pow_rsub_sum_0 --------------------------
	.section	.nv.shared.triton_per_fused_add_div_eq_log_sigmoid_forward_mean_mul_neg_pow_rsub_sum_0,"aw",@nobits
	.sectionflags	@""
	.align	16
	.zero		1024


//--------------------- .nv.constant0.triton_per_fused_add_div_eq_log_sigmoid_forward_mean_mul_neg_pow_rsub_sum_0 --------------------------
	.section	.nv.constant0.triton_per_fused_add_div_eq_log_sigmoid_forward_mean_mul_neg_pow_rsub_sum_0,"a",@progbits
	.sectionflags	@""
	.align	4
.nv.constant0.triton_per_fused_add_div_eq_log_sigmoid_forward_mean_mul_neg_pow_rsub_sum_0:
	.zero		556
